//
// Generated by NVIDIA NVVM Compiler
//
// Compiler Build ID: CL-36424714
// Cuda compilation tools, release 13.0, V13.0.88
// Based on NVVM 20.0.0
//

.version 9.0
.target sm_100
.address_size 64

// _ZZ11noise_modelP6float2PfS1_iiiE9blockmaxd has been demoted
// _ZZ11noise_modelP6float2PfS1_iiiE9blockmind has been demoted

.entry _Z15complex_wfilithP6float2S0_ii(
	.param .u64 .ptr .align 1 _Z15complex_wfilithP6float2S0_ii_param_0,
	.param .u64 .ptr .align 1 _Z15complex_wfilithP6float2S0_ii_param_1,
	.param .u32 _Z15complex_wfilithP6float2S0_ii_param_2,
	.param .u32 _Z15complex_wfilithP6float2S0_ii_param_3
)
{
	.reg .pred 	%p<21>;
	.reg .b32 	%r<44>;
	.reg .b32 	%f<235>;
	.reg .b64 	%rd<9>;
	.reg .b64 	%fd<6>;

	ld.param.u64 	%rd1, [_Z15complex_wfilithP6float2S0_ii_param_0];
	ld.param.u64 	%rd2, [_Z15complex_wfilithP6float2S0_ii_param_1];
	ld.param.u32 	%r3, [_Z15complex_wfilithP6float2S0_ii_param_2];
	ld.param.u32 	%r4, [_Z15complex_wfilithP6float2S0_ii_param_3];
	mov.u32 	%r5, %ctaid.y;
	shl.b32 	%r6, %r5, 10;
	mov.u32 	%r7, %tid.x;
	or.b32  	%r1, %r6, %r7;
	setp.ge.s32 	%p1, %r1, %r3;
	@%p1 bra 	$L__BB0_15;
	mov.u32 	%r8, %ctaid.x;
	mul.lo.s32 	%r2, %r3, %r8;
	cvt.rn.f32.u32 	%f16, %r8;
	add.f32 	%f17, %f16, 0f3F800000;
	cvt.rn.f32.s32 	%f18, %r4;
	div.rn.f32 	%f1, %f17, %f18;
	setp.eq.f32 	%p2, %f1, 0f00000000;
	mov.f32 	%f232, 0f3F800000;
	@%p2 bra 	$L__BB0_4;
	mov.f32 	%f19, 0f00000000;
	mov.f32 	%f20, 0f3F000000;
	mul.rn.f32 	%f21, %f20, %f19;
	mov.f32 	%f22, 0f3DF6384F;
	mul.rn.f32 	%f23, %f22, %f19;
	mul.f32 	%f24, %f23, 0f40400000;
	fma.rn.f32 	%f25, %f21, 0f3FB8AA3B, 0f00000000;
	add.f32 	%f26, %f25, 0f00000000;
	fma.rn.f32 	%f27, %f24, %f21, %f26;
	fma.rn.f32 	%f28, %f23, 0f00000000, %f27;
	mov.f32 	%f29, 0f3F800000;
	add.rn.f32 	%f30, %f29, %f28;
	mul.rn.f32 	%f31, %f30, %f1;
	cvt.rni.f32.f32 	%f32, %f31;
	sub.f32 	%f33, %f31, %f32;
	neg.f32 	%f34, %f31;
	fma.rn.f32 	%f35, %f30, %f1, %f34;
	mov.f32 	%f36, 0fBF800000;
	add.rn.f32 	%f37, %f30, %f36;
	neg.f32 	%f38, %f37;
	add.rn.f32 	%f39, %f28, %f38;
	fma.rn.f32 	%f40, %f39, %f1, %f35;
	add.f32 	%f41, %f33, %f40;
	setp.gt.f32 	%p3, %f32, 0f00000000;
	selp.b32 	%r9, 0, -2097152000, %p3;
	abs.f32 	%f42, %f1;
	setp.num.f32 	%p4, %f42, %f42;
	setp.lt.f32 	%p5, %f31, 0f00000000;
	selp.f32 	%f43, 0f00000000, 0f7F800000, %p5;
	abs.f32 	%f44, %f31;
	setp.gt.f32 	%p6, %f44, 0f43180000;
	cvt.rzi.s32.f32 	%r10, %f32;
	shl.b32 	%r11, %r10, 23;
	sub.s32 	%r12, %r11, %r9;
	mov.b32 	%f45, %r12;
	add.s32 	%r13, %r9, 2130706432;
	mov.b32 	%f46, %r13;
	fma.rn.f32 	%f47, %f41, 0f391FCB8E, 0f3AAF85ED;
	fma.rn.f32 	%f48, %f47, %f41, 0f3C1D9856;
	fma.rn.f32 	%f49, %f48, %f41, 0f3D6357BB;
	fma.rn.f32 	%f50, %f49, %f41, 0f3E75FDEC;
	fma.rn.f32 	%f51, %f50, %f41, 0f3F317218;
	fma.rn.f32 	%f52, %f51, %f41, 0f3F800000;
	mul.f32 	%f53, %f52, %f46;
	mul.f32 	%f54, %f53, %f45;
	selp.f32 	%f232, %f43, %f54, %p6;
	@%p4 bra 	$L__BB0_4;
	mov.f32 	%f55, 0f40000000;
	add.rn.f32 	%f232, %f55, %f1;
$L__BB0_4:
	mov.f32 	%f57, 0f3E8C4801;
	cvt.sat.f32.f32 	%f58, %f57;
	mov.f32 	%f59, 0f4B400001;
	mov.f32 	%f60, 0f437C0000;
	fma.rm.f32 	%f61, %f58, %f60, %f59;
	add.f32 	%f62, %f61, 0fCB40007F;
	neg.f32 	%f63, %f62;
	fma.rn.f32 	%f64, 0fC21DE9E7, 0f3FB8AA3B, %f63;
	fma.rn.f32 	%f65, 0fC21DE9E7, 0f32A57060, %f64;
	mov.b32 	%r14, %f61;
	shl.b32 	%r15, %r14, 23;
	mov.b32 	%f66, %r15;
	ex2.approx.ftz.f32 	%f67, %f65;
	fma.rn.f32 	%f68, %f67, %f66, 0f3F800000;
	mov.f32 	%f69, 0f3EA93601;
	cvt.sat.f32.f32 	%f70, %f69;
	fma.rm.f32 	%f71, %f70, %f60, %f59;
	add.f32 	%f72, %f71, 0fCB40007F;
	neg.f32 	%f73, %f72;
	fma.rn.f32 	%f74, 0fC1ECDEDA, 0f3FB8AA3B, %f73;
	fma.rn.f32 	%f75, 0fC1ECDEDA, 0f32A57060, %f74;
	mov.b32 	%r16, %f71;
	shl.b32 	%r17, %r16, 23;
	mov.b32 	%f76, %r17;
	ex2.approx.ftz.f32 	%f77, %f75;
	mul.f32 	%f78, %f77, %f76;
	fma.rn.f32 	%f79, %f77, %f76, %f78;
	sub.f32 	%f5, %f68, %f79;
	abs.f32 	%f6, %f5;
	setp.eq.f32 	%p7, %f5, 0f3F800000;
	mov.f32 	%f233, 0f3F800000;
	@%p7 bra 	$L__BB0_11;
	setp.num.f32 	%p8, %f6, %f6;
	@%p8 bra 	$L__BB0_7;
	mov.f32 	%f136, 0fBF000000;
	add.rn.f32 	%f233, %f5, %f136;
	bra.uni 	$L__BB0_11;
$L__BB0_7:
	setp.neu.f32 	%p9, %f5, 0f00000000;
	setp.neu.f32 	%p10, %f6, 0f7F800000;
	and.pred  	%p11, %p9, %p10;
	@%p11 bra 	$L__BB0_9;
	add.f32 	%f135, %f5, %f5;
	mov.b32 	%r27, %f135;
	and.b32  	%r28, %r27, 2147483647;
	xor.b32  	%r29, %r28, 2139095040;
	mov.b32 	%f233, %r29;
	bra.uni 	$L__BB0_11;
$L__BB0_9:
	setp.lt.f32 	%p12, %f6, 0f00800000;
	mul.f32 	%f80, %f6, 0f4B800000;
	selp.f32 	%f81, %f80, %f6, %p12;
	mov.b32 	%r18, %f81;
	add.s32 	%r19, %r18, -1060439283;
	and.b32  	%r20, %r19, -8388608;
	sub.s32 	%r21, %r18, %r20;
	mov.b32 	%f82, %r21;
	cvt.rn.f32.s32 	%f83, %r20;
	selp.f32 	%f84, 0fC1C00000, 0f00000000, %p12;
	fma.rn.f32 	%f85, %f83, 0f34000000, %f84;
	add.f32 	%f86, %f82, 0fBF800000;
	add.f32 	%f87, %f82, 0f3F800000;
	rcp.approx.ftz.f32 	%f88, %f87;
	add.f32 	%f89, %f86, %f86;
	mul.f32 	%f90, %f89, %f88;
	mul.f32 	%f91, %f90, %f90;
	neg.f32 	%f92, %f90;
	sub.f32 	%f93, %f86, %f90;
	add.f32 	%f94, %f93, %f93;
	fma.rn.f32 	%f95, %f92, %f86, %f94;
	mul.rn.f32 	%f96, %f88, %f95;
	fma.rn.f32 	%f97, %f91, 0f3A2C32E4, 0f3B52E7DB;
	fma.rn.f32 	%f98, %f97, %f91, 0f3C93BB73;
	fma.rn.f32 	%f99, %f98, %f91, 0f3DF6384F;
	mul.rn.f32 	%f100, %f99, %f91;
	fma.rn.f32 	%f101, %f90, 0f3FB8AA3B, %f85;
	mul.f32 	%f102, %f100, 0f40400000;
	sub.f32 	%f103, %f85, %f101;
	fma.rn.f32 	%f104, %f90, 0f3FB8AA3B, %f103;
	fma.rn.f32 	%f105, %f96, 0f3FB8AA3B, %f104;
	fma.rn.f32 	%f106, %f90, 0f32A55E34, %f105;
	fma.rn.f32 	%f107, %f102, %f96, %f106;
	fma.rn.f32 	%f108, %f100, %f90, %f107;
	add.rn.f32 	%f109, %f101, %f108;
	mov.f32 	%f110, 0fBF000000;
	mul.rn.f32 	%f111, %f109, %f110;
	cvt.rni.f32.f32 	%f112, %f111;
	sub.f32 	%f113, %f111, %f112;
	neg.f32 	%f114, %f111;
	fma.rn.f32 	%f115, %f109, 0fBF000000, %f114;
	neg.f32 	%f116, %f101;
	add.rn.f32 	%f117, %f109, %f116;
	neg.f32 	%f118, %f117;
	add.rn.f32 	%f119, %f108, %f118;
	fma.rn.f32 	%f120, %f119, 0fBF000000, %f115;
	add.f32 	%f121, %f113, %f120;
	setp.gt.f32 	%p13, %f112, 0f00000000;
	selp.b32 	%r22, 0, -2097152000, %p13;
	setp.geu.f32 	%p14, %f5, 0f00000000;
	setp.lt.f32 	%p15, %f111, 0f00000000;
	selp.f32 	%f122, 0f00000000, 0f7F800000, %p15;
	abs.f32 	%f123, %f111;
	setp.gt.f32 	%p16, %f123, 0f43180000;
	cvt.rzi.s32.f32 	%r23, %f112;
	shl.b32 	%r24, %r23, 23;
	sub.s32 	%r25, %r24, %r22;
	mov.b32 	%f124, %r25;
	add.s32 	%r26, %r22, 2130706432;
	mov.b32 	%f125, %r26;
	fma.rn.f32 	%f126, %f121, 0f391FCB8E, 0f3AAF85ED;
	fma.rn.f32 	%f127, %f126, %f121, 0f3C1D9856;
	fma.rn.f32 	%f128, %f127, %f121, 0f3D6357BB;
	fma.rn.f32 	%f129, %f128, %f121, 0f3E75FDEC;
	fma.rn.f32 	%f130, %f129, %f121, 0f3F317218;
	fma.rn.f32 	%f131, %f130, %f121, 0f3F800000;
	mul.f32 	%f132, %f131, %f125;
	mul.f32 	%f133, %f132, %f124;
	selp.f32 	%f233, %f122, %f133, %p16;
	@%p14 bra 	$L__BB0_11;
	mov.f32 	%f233, 0f7FFFFFFF;
$L__BB0_11:
	mov.f32 	%f137, 0fB2BF6A9C;
	mov.f32 	%f138, 0f3F0F62A8;
	mul.rn.f32 	%f139, %f138, %f137;
	mov.f32 	%f140, 0f3D6CB5BF;
	mov.f32 	%f141, 0f3DF86069;
	mul.rn.f32 	%f142, %f141, %f140;
	fma.rn.f32 	%f143, %f139, 0f3FB8AA3B, 0fB2901EA7;
	fma.rn.f32 	%f144, 0fBE762A85, 0f32A55E34, %f143;
	mul.f32 	%f145, %f142, 0f40400000;
	fma.rn.f32 	%f146, %f145, %f139, %f144;
	fma.rn.f32 	%f147, %f142, 0fBE762A85, %f146;
	mov.f32 	%f148, 0f3FD39B70;
	add.rn.f32 	%f149, %f148, %f147;
	mov.f32 	%f150, 0fBFD39B70;
	add.rn.f32 	%f151, %f149, %f150;
	neg.f32 	%f152, %f151;
	add.rn.f32 	%f153, %f147, %f152;
	mov.f32 	%f154, 0fBE800000;
	mul.rn.f32 	%f155, %f149, %f154;
	neg.f32 	%f156, %f155;
	fma.rn.f32 	%f157, %f149, 0fBE800000, %f156;
	fma.rn.f32 	%f158, %f153, 0fBE800000, %f157;
	cvt.rni.f32.f32 	%f159, %f155;
	sub.f32 	%f160, %f155, %f159;
	add.f32 	%f161, %f160, %f158;
	fma.rn.f32 	%f162, %f161, 0f391FCB8E, 0f3AAF85ED;
	fma.rn.f32 	%f163, %f162, %f161, 0f3C1D9856;
	fma.rn.f32 	%f164, %f163, %f161, 0f3D6357BB;
	fma.rn.f32 	%f165, %f164, %f161, 0f3E75FDEC;
	fma.rn.f32 	%f166, %f165, %f161, 0f3F317218;
	fma.rn.f32 	%f167, %f166, %f161, 0f3F800000;
	cvt.rzi.s32.f32 	%r30, %f159;
	setp.gt.f32 	%p17, %f159, 0f00000000;
	selp.b32 	%r31, 0, -2097152000, %p17;
	add.s32 	%r32, %r31, 2130706432;
	mov.b32 	%f168, %r32;
	mul.f32 	%f169, %f167, %f168;
	shl.b32 	%r33, %r30, 23;
	sub.s32 	%r34, %r33, %r31;
	mov.b32 	%f170, %r34;
	mul.f32 	%f171, %f169, %f170;
	abs.f32 	%f172, %f155;
	setp.gt.f32 	%p18, %f172, 0f43180000;
	setp.lt.f32 	%p19, %f155, 0f00000000;
	selp.f32 	%f173, 0f00000000, 0f7F800000, %p19;
	selp.f32 	%f174, %f173, %f171, %p18;
	mul.f32 	%f175, %f174, %f233;
	sqrt.rn.f32 	%f176, %f232;
	mul.f32 	%f11, %f175, %f176;
	shr.u32 	%r35, %r3, 1;
	setp.gt.u32 	%p20, %r1, %r35;
	@%p20 bra 	$L__BB0_13;
	cvt.rn.f32.u32 	%f177, %r1;
	mul.f32 	%f178, %f232, %f177;
	cvt.f64.f32 	%fd1, %f178;
	add.f64 	%fd2, %fd1, %fd1;
	mul.f64 	%fd3, %fd2, 0d400921FB60000000;
	cvt.rn.f64.u32 	%fd4, %r3;
	div.rn.f64 	%fd5, %fd3, %fd4;
	cvt.rn.f32.f64 	%f234, %fd5;
	bra.uni 	$L__BB0_14;
$L__BB0_13:
	sub.s32 	%r36, %r1, %r3;
	cvt.rn.f32.s32 	%f179, %r36;
	mul.f32 	%f180, %f232, %f179;
	fma.rn.f32 	%f181, %f232, %f179, %f180;
	mul.f32 	%f182, %f181, 0f40490FDB;
	cvt.rn.f32.u32 	%f183, %r3;
	div.rn.f32 	%f234, %f182, %f183;
$L__BB0_14:
	mov.f32 	%f184, 0f3EC62400;
	cvt.sat.f32.f32 	%f185, %f184;
	mov.f32 	%f186, 0f4B400001;
	mov.f32 	%f187, 0f437C0000;
	fma.rm.f32 	%f188, %f185, %f187, %f186;
	mov.f32 	%f189, 0f40C90FDB;
	sub.f32 	%f190, %f189, %f234;
	mul.f32 	%f191, %f190, 0fBF000000;
	mul.f32 	%f192, %f190, %f191;
	fma.rn.f32 	%f193, %f192, 0f3BBB989D, 0f3F000000;
	cvt.sat.f32.f32 	%f194, %f193;
	fma.rm.f32 	%f195, %f194, %f187, %f186;
	add.f32 	%f196, %f195, 0fCB40007F;
	neg.f32 	%f197, %f196;
	fma.rn.f32 	%f198, %f192, 0f3FB8AA3B, %f197;
	fma.rn.f32 	%f199, %f192, 0f32A57060, %f198;
	mov.b32 	%r37, %f195;
	shl.b32 	%r38, %r37, 23;
	mov.b32 	%f200, %r38;
	ex2.approx.ftz.f32 	%f201, %f199;
	mul.f32 	%f202, %f201, %f200;
	mul.f32 	%f203, %f234, 0fBF000000;
	mul.f32 	%f204, %f234, %f203;
	fma.rn.f32 	%f205, %f204, 0f3BBB989D, 0f3F000000;
	cvt.sat.f32.f32 	%f206, %f205;
	fma.rm.f32 	%f207, %f206, %f187, %f186;
	add.f32 	%f208, %f207, 0fCB40007F;
	neg.f32 	%f209, %f208;
	fma.rn.f32 	%f210, %f204, 0f3FB8AA3B, %f209;
	fma.rn.f32 	%f211, %f204, 0f32A57060, %f210;
	mov.b32 	%r39, %f207;
	shl.b32 	%r40, %r39, 23;
	mov.b32 	%f212, %r40;
	ex2.approx.ftz.f32 	%f213, %f211;
	mul.f32 	%f214, %f213, %f212;
	add.f32 	%f215, %f188, 0fCB40007F;
	neg.f32 	%f216, %f215;
	fma.rn.f32 	%f217, 0fC19DE9E7, 0f3FB8AA3B, %f216;
	fma.rn.f32 	%f218, 0fC19DE9E7, 0f32A57060, %f217;
	ex2.approx.ftz.f32 	%f219, %f218;
	mov.b32 	%r41, %f188;
	shl.b32 	%r42, %r41, 23;
	mov.b32 	%f220, %r42;
	mul.f32 	%f221, %f219, %f220;
	mul.f32 	%f222, %f221, %f214;
	sub.f32 	%f223, %f202, %f222;
	div.rn.f32 	%f224, %f11, 0f40206C99;
	mul.f32 	%f225, %f224, %f223;
	cvt.rn.f32.u32 	%f226, %r3;
	div.rn.f32 	%f227, %f225, %f226;
	cvta.to.global.u64 	%rd3, %rd2;
	mul.wide.u32 	%rd4, %r1, 8;
	add.s64 	%rd5, %rd3, %rd4;
	ld.global.v2.f32 	{%f228, %f229}, [%rd5];
	mul.f32 	%f230, %f228, %f227;
	add.s32 	%r43, %r2, %r1;
	cvta.to.global.u64 	%rd6, %rd1;
	mul.wide.u32 	%rd7, %r43, 8;
	add.s64 	%rd8, %rd6, %rd7;
	mul.f32 	%f231, %f229, %f227;
	st.global.v2.f32 	[%rd8], {%f230, %f231};
$L__BB0_15:
	ret;

}
.entry _Z11noise_modelP6float2PfS1_iii(
	.param .u64 .ptr .align 1 _Z11noise_modelP6float2PfS1_iii_param_0,
	.param .u64 .ptr .align 1 _Z11noise_modelP6float2PfS1_iii_param_1,
	.param .u64 .ptr .align 1 _Z11noise_modelP6float2PfS1_iii_param_2,
	.param .u32 _Z11noise_modelP6float2PfS1_iii_param_3,
	.param .u32 _Z11noise_modelP6float2PfS1_iii_param_4,
	.param .u32 _Z11noise_modelP6float2PfS1_iii_param_5
)
{
	.reg .pred 	%p<33>;
	.reg .b32 	%r<63>;
	.reg .b32 	%f<50>;
	.reg .b64 	%rd<16>;
	// demoted variable
	.shared .align 4 .f32 _ZZ11noise_modelP6float2PfS1_iiiE9blockmaxd;
	// demoted variable
	.shared .align 4 .f32 _ZZ11noise_modelP6float2PfS1_iiiE9blockmind;
	ld.param.u64 	%rd5, [_Z11noise_modelP6float2PfS1_iii_param_0];
	ld.param.u64 	%rd6, [_Z11noise_modelP6float2PfS1_iii_param_1];
	ld.param.u64 	%rd7, [_Z11noise_modelP6float2PfS1_iii_param_2];
	ld.param.u32 	%r16, [_Z11noise_modelP6float2PfS1_iii_param_3];
	ld.param.u32 	%r17, [_Z11noise_modelP6float2PfS1_iii_param_4];
	ld.param.u32 	%r18, [_Z11noise_modelP6float2PfS1_iii_param_5];
	cvta.to.global.u64 	%rd1, %rd7;
	cvta.to.global.u64 	%rd2, %rd6;
	mov.u32 	%r1, %ctaid.x;
	mov.u32 	%r19, %ctaid.y;
	shl.b32 	%r20, %r19, 10;
	mov.u32 	%r2, %tid.x;
	or.b32  	%r3, %r20, %r2;
	setp.ne.s32 	%p13, %r3, 0;
	@%p13 bra 	$L__BB1_2;
	mul.wide.u32 	%rd8, %r1, 4;
	add.s64 	%rd9, %rd2, %rd8;
	mov.b32 	%r21, 0;
	st.global.u32 	[%rd9], %r21;
	add.s64 	%rd10, %rd1, %rd8;
	mov.b32 	%r22, 2139095040;
	st.global.u32 	[%rd10], %r22;
$L__BB1_2:
	bar.sync 	0;
	setp.lt.s32 	%p14, %r3, %r16;
	setp.gt.s32 	%p15, %r3, %r17;
	mov.f32 	%f49, 0f7F800000;
	mov.f32 	%f48, 0f00000000;
	or.pred  	%p16, %p14, %p15;
	@%p16 bra 	$L__BB1_4;
	mad.lo.s32 	%r23, %r18, %r1, %r3;
	cvta.to.global.u64 	%rd11, %rd5;
	mul.wide.s32 	%rd12, %r23, 8;
	add.s64 	%rd13, %rd11, %rd12;
	ld.global.v2.f32 	{%f10, %f11}, [%rd13];
	mul.f32 	%f12, %f11, %f11;
	fma.rn.f32 	%f13, %f10, %f10, %f12;
	sqrt.rn.f32 	%f48, %f13;
	mov.f32 	%f49, %f48;
$L__BB1_4:
	mov.b32 	%r24, %f48;
	shfl.sync.down.b32	%r25|%p17, %r24, 16, 31, -1;
	mov.b32 	%f14, %r25;
	max.f32 	%f15, %f14, %f48;
	mov.b32 	%r26, %f49;
	shfl.sync.down.b32	%r27|%p18, %r26, 16, 31, -1;
	mov.b32 	%f16, %r27;
	min.f32 	%f17, %f16, %f49;
	mov.b32 	%r28, %f15;
	shfl.sync.down.b32	%r29|%p19, %r28, 8, 31, -1;
	mov.b32 	%f18, %r29;
	max.f32 	%f19, %f18, %f15;
	mov.b32 	%r30, %f17;
	shfl.sync.down.b32	%r31|%p20, %r30, 8, 31, -1;
	mov.b32 	%f20, %r31;
	min.f32 	%f21, %f20, %f17;
	mov.b32 	%r32, %f19;
	shfl.sync.down.b32	%r33|%p21, %r32, 4, 31, -1;
	mov.b32 	%f22, %r33;
	max.f32 	%f23, %f22, %f19;
	mov.b32 	%r34, %f21;
	shfl.sync.down.b32	%r35|%p22, %r34, 4, 31, -1;
	mov.b32 	%f24, %r35;
	min.f32 	%f25, %f24, %f21;
	mov.b32 	%r36, %f23;
	shfl.sync.down.b32	%r37|%p23, %r36, 2, 31, -1;
	mov.b32 	%f26, %r37;
	max.f32 	%f27, %f26, %f23;
	mov.b32 	%r38, %f25;
	shfl.sync.down.b32	%r39|%p24, %r38, 2, 31, -1;
	mov.b32 	%f28, %r39;
	min.f32 	%f29, %f28, %f25;
	mov.b32 	%r40, %f27;
	shfl.sync.down.b32	%r41|%p25, %r40, 1, 31, -1;
	mov.b32 	%f30, %r41;
	max.f32 	%f4, %f30, %f27;
	mov.b32 	%r42, %f29;
	shfl.sync.down.b32	%r43|%p26, %r42, 1, 31, -1;
	mov.b32 	%f31, %r43;
	min.f32 	%f5, %f31, %f29;
	mov.b32 	%r44, 0;
	st.shared.u32 	[_ZZ11noise_modelP6float2PfS1_iiiE9blockmaxd], %r44;
	mov.b32 	%r45, 2139095040;
	st.shared.u32 	[_ZZ11noise_modelP6float2PfS1_iiiE9blockmind], %r45;
	bar.sync 	0;
	and.b32  	%r46, %r2, 31;
	setp.ne.s32 	%p27, %r46, 0;
	@%p27 bra 	$L__BB1_9;
	ld.shared.f32 	%f32, [_ZZ11noise_modelP6float2PfS1_iiiE9blockmaxd];
	mov.b32 	%r47, %f32;
	max.f32 	%f33, %f32, %f4;
	mov.b32 	%r48, %f33;
	atom.relaxed.shared.cas.b32 	%r59, [_ZZ11noise_modelP6float2PfS1_iiiE9blockmaxd], %r47, %r48;
	setp.eq.s32 	%p1, %r59, %r47;
	@%p1 bra 	$L__BB1_7;
$L__BB1_6:
	mov.b32 	%f34, %r59;
	max.f32 	%f35, %f34, %f4;
	mov.b32 	%r49, %f35;
	atom.relaxed.shared.cas.b32 	%r6, [_ZZ11noise_modelP6float2PfS1_iiiE9blockmaxd], %r59, %r49;
	setp.ne.s32 	%p28, %r6, %r59;
	mov.u32 	%r59, %r6;
	@%p28 bra 	$L__BB1_6;
$L__BB1_7:
	ld.shared.f32 	%f36, [_ZZ11noise_modelP6float2PfS1_iiiE9blockmind];
	mov.b32 	%r50, %f36;
	min.f32 	%f37, %f36, %f5;
	mov.b32 	%r51, %f37;
	atom.relaxed.shared.cas.b32 	%r60, [_ZZ11noise_modelP6float2PfS1_iiiE9blockmind], %r50, %r51;
	setp.eq.s32 	%p4, %r60, %r50;
	@%p4 bra 	$L__BB1_9;
$L__BB1_8:
	mov.b32 	%f38, %r60;
	min.f32 	%f39, %f38, %f5;
	mov.b32 	%r52, %f39;
	atom.relaxed.shared.cas.b32 	%r9, [_ZZ11noise_modelP6float2PfS1_iiiE9blockmind], %r60, %r52;
	setp.ne.s32 	%p29, %r9, %r60;
	mov.u32 	%r60, %r9;
	@%p29 bra 	$L__BB1_8;
$L__BB1_9:
	bar.sync 	0;
	setp.ne.s32 	%p30, %r2, 0;
	@%p30 bra 	$L__BB1_14;
	mul.wide.u32 	%rd14, %r1, 4;
	add.s64 	%rd3, %rd2, %rd14;
	ld.shared.f32 	%f6, [_ZZ11noise_modelP6float2PfS1_iiiE9blockmaxd];
	ld.global.f32 	%f40, [%rd3];
	mov.b32 	%r53, %f40;
	max.f32 	%f41, %f40, %f6;
	mov.b32 	%r54, %f41;
	atom.relaxed.global.cas.b32 	%r61, [%rd3], %r53, %r54;
	setp.eq.s32 	%p7, %r61, %r53;
	@%p7 bra 	$L__BB1_12;
$L__BB1_11:
	mov.b32 	%f42, %r61;
	max.f32 	%f43, %f42, %f6;
	mov.b32 	%r55, %f43;
	atom.relaxed.global.cas.b32 	%r12, [%rd3], %r61, %r55;
	setp.ne.s32 	%p31, %r12, %r61;
	mov.u32 	%r61, %r12;
	@%p31 bra 	$L__BB1_11;
$L__BB1_12:
	add.s64 	%rd4, %rd1, %rd14;
	ld.shared.f32 	%f7, [_ZZ11noise_modelP6float2PfS1_iiiE9blockmind];
	ld.global.f32 	%f44, [%rd4];
	mov.b32 	%r56, %f44;
	min.f32 	%f45, %f44, %f7;
	mov.b32 	%r57, %f45;
	atom.relaxed.global.cas.b32 	%r62, [%rd4], %r56, %r57;
	setp.eq.s32 	%p10, %r62, %r56;
	@%p10 bra 	$L__BB1_14;
$L__BB1_13:
	mov.b32 	%f46, %r62;
	min.f32 	%f47, %f46, %f7;
	mov.b32 	%r58, %f47;
	atom.relaxed.global.cas.b32 	%r15, [%rd4], %r62, %r58;
	setp.ne.s32 	%p32, %r15, %r62;
	mov.u32 	%r62, %r15;
	@%p32 bra 	$L__BB1_13;
$L__BB1_14:
	ret;

}
.entry _Z8designalP6float2iPfS1_(
	.param .u64 .ptr .align 1 _Z8designalP6float2iPfS1__param_0,
	.param .u32 _Z8designalP6float2iPfS1__param_1,
	.param .u64 .ptr .align 1 _Z8designalP6float2iPfS1__param_2,
	.param .u64 .ptr .align 1 _Z8designalP6float2iPfS1__param_3
)
{
	.reg .pred 	%p<3>;
	.reg .b32 	%r<8>;
	.reg .b32 	%f<13>;
	.reg .b64 	%rd<12>;
	.reg .b64 	%fd<4>;

	ld.param.u64 	%rd2, [_Z8designalP6float2iPfS1__param_0];
	ld.param.u32 	%r2, [_Z8designalP6float2iPfS1__param_1];
	ld.param.u64 	%rd3, [_Z8designalP6float2iPfS1__param_2];
	ld.param.u64 	%rd4, [_Z8designalP6float2iPfS1__param_3];
	mov.u32 	%r3, %ctaid.y;
	shl.b32 	%r4, %r3, 10;
	mov.u32 	%r5, %tid.x;
	or.b32  	%r1, %r4, %r5;
	setp.ge.s32 	%p1, %r1, %r2;
	@%p1 bra 	$L__BB2_3;
	cvta.to.global.u64 	%rd5, %rd2;
	cvta.to.global.u64 	%rd6, %rd4;
	cvta.to.global.u64 	%rd7, %rd3;
	mov.u32 	%r6, %ctaid.x;
	mad.lo.s32 	%r7, %r2, %r6, %r1;
	mul.wide.u32 	%rd8, %r6, 4;
	add.s64 	%rd9, %rd6, %rd8;
	ld.global.f32 	%f5, [%rd9];
	cvt.f64.f32 	%fd1, %f5;
	add.s64 	%rd10, %rd7, %rd8;
	ld.global.f32 	%f6, [%rd10];
	sub.f32 	%f7, %f6, %f5;
	cvt.f64.f32 	%fd2, %f7;
	fma.rn.f64 	%fd3, %fd2, 0d3FEFAE147AE147AE, %fd1;
	cvt.rn.f32.f64 	%f1, %fd3;
	mul.wide.u32 	%rd11, %r7, 8;
	add.s64 	%rd1, %rd5, %rd11;
	ld.global.v2.f32 	{%f2, %f3}, [%rd1];
	mul.f32 	%f8, %f3, %f3;
	fma.rn.f32 	%f9, %f2, %f2, %f8;
	sqrt.rn.f32 	%f4, %f9;
	setp.leu.f32 	%p2, %f4, %f1;
	@%p2 bra 	$L__BB2_3;
	div.rn.f32 	%f10, %f1, %f4;
	mul.f32 	%f11, %f10, %f2;
	mul.f32 	%f12, %f10, %f3;
	st.global.v2.f32 	[%rd1], {%f11, %f12};
$L__BB2_3:
	ret;

}
.entry _Z7denoiseP6float2iPfS1_(
	.param .u64 .ptr .align 1 _Z7denoiseP6float2iPfS1__param_0,
	.param .u32 _Z7denoiseP6float2iPfS1__param_1,
	.param .u64 .ptr .align 1 _Z7denoiseP6float2iPfS1__param_2,
	.param .u64 .ptr .align 1 _Z7denoiseP6float2iPfS1__param_3
)
{
	.reg .pred 	%p<3>;
	.reg .b32 	%r<8>;
	.reg .b32 	%f<15>;
	.reg .b64 	%rd<12>;
	.reg .b64 	%fd<4>;

	ld.param.u64 	%rd2, [_Z7denoiseP6float2iPfS1__param_0];
	ld.param.u32 	%r2, [_Z7denoiseP6float2iPfS1__param_1];
	ld.param.u64 	%rd3, [_Z7denoiseP6float2iPfS1__param_2];
	ld.param.u64 	%rd4, [_Z7denoiseP6float2iPfS1__param_3];
	mov.u32 	%r3, %ctaid.y;
	shl.b32 	%r4, %r3, 10;
	mov.u32 	%r5, %tid.x;
	or.b32  	%r1, %r4, %r5;
	setp.ge.s32 	%p1, %r1, %r2;
	@%p1 bra 	$L__BB3_4;
	cvta.to.global.u64 	%rd5, %rd2;
	cvta.to.global.u64 	%rd6, %rd4;
	cvta.to.global.u64 	%rd7, %rd3;
	mov.u32 	%r6, %ctaid.x;
	mad.lo.s32 	%r7, %r2, %r6, %r1;
	mul.wide.u32 	%rd8, %r6, 4;
	add.s64 	%rd9, %rd6, %rd8;
	ld.global.f32 	%f5, [%rd9];
	cvt.f64.f32 	%fd1, %f5;
	add.s64 	%rd10, %rd7, %rd8;
	ld.global.f32 	%f6, [%rd10];
	sub.f32 	%f7, %f6, %f5;
	cvt.f64.f32 	%fd2, %f7;
	fma.rn.f64 	%fd3, %fd2, 0d3FEFAE147AE147AE, %fd1;
	cvt.rn.f32.f64 	%f1, %fd3;
	mul.wide.u32 	%rd11, %r7, 8;
	add.s64 	%rd1, %rd5, %rd11;
	ld.global.v2.f32 	{%f2, %f3}, [%rd1];
	mul.f32 	%f8, %f3, %f3;
	fma.rn.f32 	%f9, %f2, %f2, %f8;
	sqrt.rn.f32 	%f4, %f9;
	setp.leu.f32 	%p2, %f4, %f1;
	@%p2 bra 	$L__BB3_3;
	sub.f32 	%f11, %f4, %f1;
	div.rn.f32 	%f12, %f11, %f4;
	mul.f32 	%f13, %f12, %f2;
	mul.f32 	%f14, %f12, %f3;
	st.global.v2.f32 	[%rd1], {%f13, %f14};
	bra.uni 	$L__BB3_4;
$L__BB3_3:
	mov.f32 	%f10, 0f00000000;
	st.global.v2.f32 	[%rd1], {%f10, %f10};
$L__BB3_4:
	ret;

}
.entry _Z23complex_wfilith_inverseP6float2ii(
	.param .u64 .ptr .align 1 _Z23complex_wfilith_inverseP6float2ii_param_0,
	.param .u32 _Z23complex_wfilith_inverseP6float2ii_param_1,
	.param .u32 _Z23complex_wfilith_inverseP6float2ii_param_2
)
{
	.reg .pred 	%p<21>;
	.reg .b32 	%r<44>;
	.reg .b32 	%f<239>;
	.reg .b64 	%rd<5>;
	.reg .b64 	%fd<6>;

	ld.param.u64 	%rd1, [_Z23complex_wfilith_inverseP6float2ii_param_0];
	ld.param.u32 	%r3, [_Z23complex_wfilith_inverseP6float2ii_param_1];
	ld.param.u32 	%r4, [_Z23complex_wfilith_inverseP6float2ii_param_2];
	mov.u32 	%r5, %ctaid.y;
	shl.b32 	%r6, %r5, 10;
	mov.u32 	%r7, %tid.x;
	or.b32  	%r1, %r6, %r7;
	setp.ge.s32 	%p1, %r1, %r3;
	@%p1 bra 	$L__BB4_15;
	mov.u32 	%r8, %ctaid.x;
	mul.lo.s32 	%r2, %r3, %r8;
	cvt.rn.f32.u32 	%f17, %r8;
	add.f32 	%f18, %f17, 0f3F800000;
	cvt.rn.f32.s32 	%f1, %r4;
	div.rn.f32 	%f2, %f18, %f1;
	setp.eq.f32 	%p2, %f2, 0f00000000;
	mov.f32 	%f236, 0f3F800000;
	@%p2 bra 	$L__BB4_4;
	mov.f32 	%f19, 0f00000000;
	mov.f32 	%f20, 0f3F000000;
	mul.rn.f32 	%f21, %f20, %f19;
	mov.f32 	%f22, 0f3DF6384F;
	mul.rn.f32 	%f23, %f22, %f19;
	mul.f32 	%f24, %f23, 0f40400000;
	fma.rn.f32 	%f25, %f21, 0f3FB8AA3B, 0f00000000;
	add.f32 	%f26, %f25, 0f00000000;
	fma.rn.f32 	%f27, %f24, %f21, %f26;
	fma.rn.f32 	%f28, %f23, 0f00000000, %f27;
	mov.f32 	%f29, 0f3F800000;
	add.rn.f32 	%f30, %f29, %f28;
	mul.rn.f32 	%f31, %f30, %f2;
	cvt.rni.f32.f32 	%f32, %f31;
	sub.f32 	%f33, %f31, %f32;
	neg.f32 	%f34, %f31;
	fma.rn.f32 	%f35, %f30, %f2, %f34;
	mov.f32 	%f36, 0fBF800000;
	add.rn.f32 	%f37, %f30, %f36;
	neg.f32 	%f38, %f37;
	add.rn.f32 	%f39, %f28, %f38;
	fma.rn.f32 	%f40, %f39, %f2, %f35;
	add.f32 	%f41, %f33, %f40;
	setp.gt.f32 	%p3, %f32, 0f00000000;
	selp.b32 	%r9, 0, -2097152000, %p3;
	abs.f32 	%f42, %f2;
	setp.num.f32 	%p4, %f42, %f42;
	setp.lt.f32 	%p5, %f31, 0f00000000;
	selp.f32 	%f43, 0f00000000, 0f7F800000, %p5;
	abs.f32 	%f44, %f31;
	setp.gt.f32 	%p6, %f44, 0f43180000;
	cvt.rzi.s32.f32 	%r10, %f32;
	shl.b32 	%r11, %r10, 23;
	sub.s32 	%r12, %r11, %r9;
	mov.b32 	%f45, %r12;
	add.s32 	%r13, %r9, 2130706432;
	mov.b32 	%f46, %r13;
	fma.rn.f32 	%f47, %f41, 0f391FCB8E, 0f3AAF85ED;
	fma.rn.f32 	%f48, %f47, %f41, 0f3C1D9856;
	fma.rn.f32 	%f49, %f48, %f41, 0f3D6357BB;
	fma.rn.f32 	%f50, %f49, %f41, 0f3E75FDEC;
	fma.rn.f32 	%f51, %f50, %f41, 0f3F317218;
	fma.rn.f32 	%f52, %f51, %f41, 0f3F800000;
	mul.f32 	%f53, %f52, %f46;
	mul.f32 	%f54, %f53, %f45;
	selp.f32 	%f236, %f43, %f54, %p6;
	@%p4 bra 	$L__BB4_4;
	mov.f32 	%f55, 0f40000000;
	add.rn.f32 	%f236, %f55, %f2;
$L__BB4_4:
	mov.f32 	%f57, 0f3E8C4801;
	cvt.sat.f32.f32 	%f58, %f57;
	mov.f32 	%f59, 0f4B400001;
	mov.f32 	%f60, 0f437C0000;
	fma.rm.f32 	%f61, %f58, %f60, %f59;
	add.f32 	%f62, %f61, 0fCB40007F;
	neg.f32 	%f63, %f62;
	fma.rn.f32 	%f64, 0fC21DE9E7, 0f3FB8AA3B, %f63;
	fma.rn.f32 	%f65, 0fC21DE9E7, 0f32A57060, %f64;
	mov.b32 	%r14, %f61;
	shl.b32 	%r15, %r14, 23;
	mov.b32 	%f66, %r15;
	ex2.approx.ftz.f32 	%f67, %f65;
	fma.rn.f32 	%f68, %f67, %f66, 0f3F800000;
	mov.f32 	%f69, 0f3EA93601;
	cvt.sat.f32.f32 	%f70, %f69;
	fma.rm.f32 	%f71, %f70, %f60, %f59;
	add.f32 	%f72, %f71, 0fCB40007F;
	neg.f32 	%f73, %f72;
	fma.rn.f32 	%f74, 0fC1ECDEDA, 0f3FB8AA3B, %f73;
	fma.rn.f32 	%f75, 0fC1ECDEDA, 0f32A57060, %f74;
	mov.b32 	%r16, %f71;
	shl.b32 	%r17, %r16, 23;
	mov.b32 	%f76, %r17;
	ex2.approx.ftz.f32 	%f77, %f75;
	mul.f32 	%f78, %f77, %f76;
	fma.rn.f32 	%f79, %f77, %f76, %f78;
	sub.f32 	%f6, %f68, %f79;
	abs.f32 	%f7, %f6;
	setp.eq.f32 	%p7, %f6, 0f3F800000;
	mov.f32 	%f237, 0f3F800000;
	@%p7 bra 	$L__BB4_11;
	setp.num.f32 	%p8, %f7, %f7;
	@%p8 bra 	$L__BB4_7;
	mov.f32 	%f136, 0fBF000000;
	add.rn.f32 	%f237, %f6, %f136;
	bra.uni 	$L__BB4_11;
$L__BB4_7:
	setp.neu.f32 	%p9, %f6, 0f00000000;
	setp.neu.f32 	%p10, %f7, 0f7F800000;
	and.pred  	%p11, %p9, %p10;
	@%p11 bra 	$L__BB4_9;
	add.f32 	%f135, %f6, %f6;
	mov.b32 	%r27, %f135;
	and.b32  	%r28, %r27, 2147483647;
	xor.b32  	%r29, %r28, 2139095040;
	mov.b32 	%f237, %r29;
	bra.uni 	$L__BB4_11;
$L__BB4_9:
	setp.lt.f32 	%p12, %f7, 0f00800000;
	mul.f32 	%f80, %f7, 0f4B800000;
	selp.f32 	%f81, %f80, %f7, %p12;
	mov.b32 	%r18, %f81;
	add.s32 	%r19, %r18, -1060439283;
	and.b32  	%r20, %r19, -8388608;
	sub.s32 	%r21, %r18, %r20;
	mov.b32 	%f82, %r21;
	cvt.rn.f32.s32 	%f83, %r20;
	selp.f32 	%f84, 0fC1C00000, 0f00000000, %p12;
	fma.rn.f32 	%f85, %f83, 0f34000000, %f84;
	add.f32 	%f86, %f82, 0fBF800000;
	add.f32 	%f87, %f82, 0f3F800000;
	rcp.approx.ftz.f32 	%f88, %f87;
	add.f32 	%f89, %f86, %f86;
	mul.f32 	%f90, %f89, %f88;
	mul.f32 	%f91, %f90, %f90;
	neg.f32 	%f92, %f90;
	sub.f32 	%f93, %f86, %f90;
	add.f32 	%f94, %f93, %f93;
	fma.rn.f32 	%f95, %f92, %f86, %f94;
	mul.rn.f32 	%f96, %f88, %f95;
	fma.rn.f32 	%f97, %f91, 0f3A2C32E4, 0f3B52E7DB;
	fma.rn.f32 	%f98, %f97, %f91, 0f3C93BB73;
	fma.rn.f32 	%f99, %f98, %f91, 0f3DF6384F;
	mul.rn.f32 	%f100, %f99, %f91;
	fma.rn.f32 	%f101, %f90, 0f3FB8AA3B, %f85;
	mul.f32 	%f102, %f100, 0f40400000;
	sub.f32 	%f103, %f85, %f101;
	fma.rn.f32 	%f104, %f90, 0f3FB8AA3B, %f103;
	fma.rn.f32 	%f105, %f96, 0f3FB8AA3B, %f104;
	fma.rn.f32 	%f106, %f90, 0f32A55E34, %f105;
	fma.rn.f32 	%f107, %f102, %f96, %f106;
	fma.rn.f32 	%f108, %f100, %f90, %f107;
	add.rn.f32 	%f109, %f101, %f108;
	mov.f32 	%f110, 0fBF000000;
	mul.rn.f32 	%f111, %f109, %f110;
	cvt.rni.f32.f32 	%f112, %f111;
	sub.f32 	%f113, %f111, %f112;
	neg.f32 	%f114, %f111;
	fma.rn.f32 	%f115, %f109, 0fBF000000, %f114;
	neg.f32 	%f116, %f101;
	add.rn.f32 	%f117, %f109, %f116;
	neg.f32 	%f118, %f117;
	add.rn.f32 	%f119, %f108, %f118;
	fma.rn.f32 	%f120, %f119, 0fBF000000, %f115;
	add.f32 	%f121, %f113, %f120;
	setp.gt.f32 	%p13, %f112, 0f00000000;
	selp.b32 	%r22, 0, -2097152000, %p13;
	setp.geu.f32 	%p14, %f6, 0f00000000;
	setp.lt.f32 	%p15, %f111, 0f00000000;
	selp.f32 	%f122, 0f00000000, 0f7F800000, %p15;
	abs.f32 	%f123, %f111;
	setp.gt.f32 	%p16, %f123, 0f43180000;
	cvt.rzi.s32.f32 	%r23, %f112;
	shl.b32 	%r24, %r23, 23;
	sub.s32 	%r25, %r24, %r22;
	mov.b32 	%f124, %r25;
	add.s32 	%r26, %r22, 2130706432;
	mov.b32 	%f125, %r26;
	fma.rn.f32 	%f126, %f121, 0f391FCB8E, 0f3AAF85ED;
	fma.rn.f32 	%f127, %f126, %f121, 0f3C1D9856;
	fma.rn.f32 	%f128, %f127, %f121, 0f3D6357BB;
	fma.rn.f32 	%f129, %f128, %f121, 0f3E75FDEC;
	fma.rn.f32 	%f130, %f129, %f121, 0f3F317218;
	fma.rn.f32 	%f131, %f130, %f121, 0f3F800000;
	mul.f32 	%f132, %f131, %f125;
	mul.f32 	%f133, %f132, %f124;
	selp.f32 	%f237, %f122, %f133, %p16;
	@%p14 bra 	$L__BB4_11;
	mov.f32 	%f237, 0f7FFFFFFF;
$L__BB4_11:
	mov.f32 	%f137, 0fB2BF6A9C;
	mov.f32 	%f138, 0f3F0F62A8;
	mul.rn.f32 	%f139, %f138, %f137;
	mov.f32 	%f140, 0f3D6CB5BF;
	mov.f32 	%f141, 0f3DF86069;
	mul.rn.f32 	%f142, %f141, %f140;
	fma.rn.f32 	%f143, %f139, 0f3FB8AA3B, 0fB2901EA7;
	fma.rn.f32 	%f144, 0fBE762A85, 0f32A55E34, %f143;
	mul.f32 	%f145, %f142, 0f40400000;
	fma.rn.f32 	%f146, %f145, %f139, %f144;
	fma.rn.f32 	%f147, %f142, 0fBE762A85, %f146;
	mov.f32 	%f148, 0f3FD39B70;
	add.rn.f32 	%f149, %f148, %f147;
	mov.f32 	%f150, 0fBFD39B70;
	add.rn.f32 	%f151, %f149, %f150;
	neg.f32 	%f152, %f151;
	add.rn.f32 	%f153, %f147, %f152;
	mov.f32 	%f154, 0fBE800000;
	mul.rn.f32 	%f155, %f149, %f154;
	neg.f32 	%f156, %f155;
	fma.rn.f32 	%f157, %f149, 0fBE800000, %f156;
	fma.rn.f32 	%f158, %f153, 0fBE800000, %f157;
	cvt.rni.f32.f32 	%f159, %f155;
	sub.f32 	%f160, %f155, %f159;
	add.f32 	%f161, %f160, %f158;
	fma.rn.f32 	%f162, %f161, 0f391FCB8E, 0f3AAF85ED;
	fma.rn.f32 	%f163, %f162, %f161, 0f3C1D9856;
	fma.rn.f32 	%f164, %f163, %f161, 0f3D6357BB;
	fma.rn.f32 	%f165, %f164, %f161, 0f3E75FDEC;
	fma.rn.f32 	%f166, %f165, %f161, 0f3F317218;
	fma.rn.f32 	%f167, %f166, %f161, 0f3F800000;
	cvt.rzi.s32.f32 	%r30, %f159;
	setp.gt.f32 	%p17, %f159, 0f00000000;
	selp.b32 	%r31, 0, -2097152000, %p17;
	add.s32 	%r32, %r31, 2130706432;
	mov.b32 	%f168, %r32;
	mul.f32 	%f169, %f167, %f168;
	shl.b32 	%r33, %r30, 23;
	sub.s32 	%r34, %r33, %r31;
	mov.b32 	%f170, %r34;
	mul.f32 	%f171, %f169, %f170;
	abs.f32 	%f172, %f155;
	setp.gt.f32 	%p18, %f172, 0f43180000;
	setp.lt.f32 	%p19, %f155, 0f00000000;
	selp.f32 	%f173, 0f00000000, 0f7F800000, %p19;
	selp.f32 	%f174, %f173, %f171, %p18;
	mul.f32 	%f175, %f174, %f237;
	sqrt.rn.f32 	%f176, %f236;
	mul.f32 	%f12, %f175, %f176;
	shr.u32 	%r35, %r3, 1;
	setp.gt.u32 	%p20, %r1, %r35;
	@%p20 bra 	$L__BB4_13;
	cvt.rn.f32.u32 	%f177, %r1;
	mul.f32 	%f178, %f236, %f177;
	cvt.f64.f32 	%fd1, %f178;
	add.f64 	%fd2, %fd1, %fd1;
	mul.f64 	%fd3, %fd2, 0d400921FB60000000;
	cvt.rn.f64.u32 	%fd4, %r3;
	div.rn.f64 	%fd5, %fd3, %fd4;
	cvt.rn.f32.f64 	%f238, %fd5;
	bra.uni 	$L__BB4_14;
$L__BB4_13:
	sub.s32 	%r36, %r1, %r3;
	cvt.rn.f32.s32 	%f179, %r36;
	mul.f32 	%f180, %f236, %f179;
	fma.rn.f32 	%f181, %f236, %f179, %f180;
	mul.f32 	%f182, %f181, 0f40490FDB;
	cvt.rn.f32.u32 	%f183, %r3;
	div.rn.f32 	%f238, %f182, %f183;
$L__BB4_14:
	mov.f32 	%f184, 0f3EC62400;
	cvt.sat.f32.f32 	%f185, %f184;
	mov.f32 	%f186, 0f4B400001;
	mov.f32 	%f187, 0f437C0000;
	fma.rm.f32 	%f188, %f185, %f187, %f186;
	mov.f32 	%f189, 0f40C90FDB;
	sub.f32 	%f190, %f189, %f238;
	mul.f32 	%f191, %f190, 0fBF000000;
	mul.f32 	%f192, %f190, %f191;
	fma.rn.f32 	%f193, %f192, 0f3BBB989D, 0f3F000000;
	cvt.sat.f32.f32 	%f194, %f193;
	fma.rm.f32 	%f195, %f194, %f187, %f186;
	add.f32 	%f196, %f195, 0fCB40007F;
	neg.f32 	%f197, %f196;
	fma.rn.f32 	%f198, %f192, 0f3FB8AA3B, %f197;
	fma.rn.f32 	%f199, %f192, 0f32A57060, %f198;
	mov.b32 	%r37, %f195;
	shl.b32 	%r38, %r37, 23;
	mov.b32 	%f200, %r38;
	ex2.approx.ftz.f32 	%f201, %f199;
	mul.f32 	%f202, %f201, %f200;
	mul.f32 	%f203, %f238, 0fBF000000;
	mul.f32 	%f204, %f238, %f203;
	fma.rn.f32 	%f205, %f204, 0f3BBB989D, 0f3F000000;
	cvt.sat.f32.f32 	%f206, %f205;
	fma.rm.f32 	%f207, %f206, %f187, %f186;
	add.f32 	%f208, %f207, 0fCB40007F;
	neg.f32 	%f209, %f208;
	fma.rn.f32 	%f210, %f204, 0f3FB8AA3B, %f209;
	fma.rn.f32 	%f211, %f204, 0f32A57060, %f210;
	mov.b32 	%r39, %f207;
	shl.b32 	%r40, %r39, 23;
	mov.b32 	%f212, %r40;
	ex2.approx.ftz.f32 	%f213, %f211;
	mul.f32 	%f214, %f213, %f212;
	add.f32 	%f215, %f188, 0fCB40007F;
	neg.f32 	%f216, %f215;
	fma.rn.f32 	%f217, 0fC19DE9E7, 0f3FB8AA3B, %f216;
	fma.rn.f32 	%f218, 0fC19DE9E7, 0f32A57060, %f217;
	ex2.approx.ftz.f32 	%f219, %f218;
	mov.b32 	%r41, %f188;
	shl.b32 	%r42, %r41, 23;
	mov.b32 	%f220, %r42;
	mul.f32 	%f221, %f219, %f220;
	mul.f32 	%f222, %f221, %f214;
	sub.f32 	%f223, %f202, %f222;
	div.rn.f32 	%f224, %f12, 0f40206C99;
	mul.f32 	%f225, %f224, %f223;
	cvt.rn.f32.u32 	%f226, %r3;
	div.rn.f32 	%f227, %f225, %f226;
	div.rn.f32 	%f228, %f227, %f236;
	mul.f32 	%f229, %f228, 0f3F317218;
	div.rn.f32 	%f230, %f229, 0f3C523D9D;
	div.rn.f32 	%f231, %f230, %f1;
	add.s32 	%r43, %r2, %r1;
	cvta.to.global.u64 	%rd2, %rd1;
	mul.wide.u32 	%rd3, %r43, 8;
	add.s64 	%rd4, %rd2, %rd3;
	ld.global.v2.f32 	{%f232, %f233}, [%rd4];
	mul.f32 	%f234, %f232, %f231;
	mul.f32 	%f235, %f233, %f231;
	st.global.v2.f32 	[%rd4], {%f234, %f235};
$L__BB4_15:
	ret;

}
.entry _Z15inverse_cwt_sumP6float2S0_i(
	.param .u64 .ptr .align 1 _Z15inverse_cwt_sumP6float2S0_i_param_0,
	.param .u64 .ptr .align 1 _Z15inverse_cwt_sumP6float2S0_i_param_1,
	.param .u32 _Z15inverse_cwt_sumP6float2S0_i_param_2
)
{
	.reg .pred 	%p<6>;
	.reg .b32 	%r<15>;
	.reg .b32 	%f<6>;
	.reg .b64 	%rd<9>;

	ld.param.u64 	%rd2, [_Z15inverse_cwt_sumP6float2S0_i_param_0];
	ld.param.u64 	%rd3, [_Z15inverse_cwt_sumP6float2S0_i_param_1];
	ld.param.u32 	%r5, [_Z15inverse_cwt_sumP6float2S0_i_param_2];
	mov.u32 	%r6, %ctaid.y;
	shl.b32 	%r7, %r6, 10;
	mov.u32 	%r8, %tid.x;
	or.b32  	%r1, %r7, %r8;
	setp.ge.s32 	%p4, %r1, %r5;
	@%p4 bra 	$L__BB5_3;
	cvta.to.global.u64 	%rd4, %rd2;
	cvta.to.global.u64 	%rd5, %rd3;
	mov.u32 	%r9, %ctaid.x;
	mad.lo.s32 	%r10, %r5, %r9, %r1;
	mul.wide.u32 	%rd6, %r1, 8;
	add.s64 	%rd1, %rd5, %rd6;
	mul.wide.u32 	%rd7, %r10, 8;
	add.s64 	%rd8, %rd4, %rd7;
	ld.global.f32 	%f1, [%rd8];
	ld.global.f32 	%f2, [%rd1];
	mov.b32 	%r11, %f2;
	add.f32 	%f3, %f1, %f2;
	mov.b32 	%r12, %f3;
	atom.relaxed.global.cas.b32 	%r14, [%rd1], %r11, %r12;
	setp.eq.s32 	%p1, %r14, %r11;
	@%p1 bra 	$L__BB5_3;
$L__BB5_2:
	mov.b32 	%f4, %r14;
	add.f32 	%f5, %f1, %f4;
	mov.b32 	%r13, %f5;
	atom.relaxed.global.cas.b32 	%r4, [%rd1], %r14, %r13;
	setp.ne.s32 	%p5, %r4, %r14;
	mov.u32 	%r14, %r4;
	@%p5 bra 	$L__BB5_2;
$L__BB5_3:
	ret;

}


// ===== COMPILED SASS (sm_100) =====

	.target	sm_100

	.elftype	@"ET_EXEC"


//--------------------- .note.nv.tkinfo           --------------------------
	.section	.note.nv.tkinfo,"",@"SHT_NOTE"
	.sectionflags	@"SHF_NOTE_NV_TKINFO"
	.tkinfo
        /*0018*/ 	.word	0x00000002
        /*0030*/ 	.string	""
        /*0030*/ 	.string	"ptxas"
        /*0030*/ 	.string	"Cuda compilation tools, release 13.0, V13.0.88"
        /*0030*/ 	.string	"Build cuda_13.0.r13.0/compiler.36424714_0"
        /*0030*/ 	.string	"-arch sm_100 -m 64 "



//--------------------- .note.nv.cuinfo           --------------------------
	.section	.note.nv.cuinfo,"",@"SHT_NOTE"
	.sectionflags	@"SHF_NOTE_NV_CUINFO"
        /*0018*/ 	.short	0x0002
        /*001a*/ 	.short	0x0064
        /*001c*/ 	.short	0x0082
	.zero		2


//--------------------- .nv.info                  --------------------------
	.section	.nv.info,"",@"SHT_CUDA_INFO"
	.align	4


	//----- nvinfo : EIATTR_REGCOUNT
	.align		4
        /*0000*/ 	.byte	0x04, 0x2f
        /*0002*/ 	.short	(.L_1 - .L_0)
	.align		4
.L_0:
        /*0004*/ 	.word	index@(_Z15complex_wfilithP6float2S0_ii)
        /*0008*/ 	.word	0x0000001a


	//----- nvinfo : EIATTR_FRAME_SIZE
	.align		4
.L_1:
        /*000c*/ 	.byte	0x04, 0x11
        /*000e*/ 	.short	(.L_3 - .L_2)
	.align		4
.L_2:
        /*0010*/ 	.word	index@($__internal_10_$__cuda_sm3x_div_rn_noftz_f32_slowpath)
        /*0014*/ 	.word	0x00000000


	//----- nvinfo : EIATTR_FRAME_SIZE
	.align		4
.L_3:
        /*0018*/ 	.byte	0x04, 0x11
        /*001a*/ 	.short	(.L_5 - .L_4)
	.align		4
.L_4:
        /*001c*/ 	.word	index@($__internal_9_$__cuda_sm20_sqrt_rn_f32_slowpath)
        /*0020*/ 	.word	0x00000000


	//----- nvinfo : EIATTR_FRAME_SIZE
	.align		4
.L_5:
        /*0024*/ 	.byte	0x04, 0x11
        /*0026*/ 	.short	(.L_7 - .L_6)
	.align		4
.L_6:
        /*0028*/ 	.word	index@($__internal_8_$__cuda_sm20_div_rn_f64_full)
        /*002c*/ 	.word	0x00000000


	//----- nvinfo : EIATTR_FRAME_SIZE
	.align		4
.L_7:
        /*0030*/ 	.byte	0x04, 0x11
        /*0032*/ 	.short	(.L_9 - .L_8)
	.align		4
.L_8:
        /*0034*/ 	.word	index@(_Z15complex_wfilithP6float2S0_ii)
        /*0038*/ 	.word	0x00000000


	//----- nvinfo : EIATTR_REGCOUNT
	.align		4
.L_9:
        /*003c*/ 	.byte	0x04, 0x2f
        /*003e*/ 	.short	(.L_11 - .L_10)
	.align		4
.L_10:
        /*0040*/ 	.word	index@(_Z11noise_modelP6float2PfS1_iii)
        /*0044*/ 	.word	0x00000012


	//----- nvinfo : EIATTR_FRAME_SIZE
	.align		4
.L_11:
        /*0048*/ 	.byte	0x04, 0x11
        /*004a*/ 	.short	(.L_13 - .L_12)
	.align		4
.L_12:
        /*004c*/ 	.word	index@($__internal_7_$__cuda_sm20_sqrt_rn_f32_slowpath)
        /*0050*/ 	.word	0x00000000


	//----- nvinfo : EIATTR_FRAME_SIZE
	.align		4
.L_13:
        /*0054*/ 	.byte	0x04, 0x11
        /*0056*/ 	.short	(.L_15 - .L_14)
	.align		4
.L_14:
        /*0058*/ 	.word	index@(_Z11noise_modelP6float2PfS1_iii)
        /*005c*/ 	.word	0x00000000


	//----- nvinfo : EIATTR_REGCOUNT
	.align		4
.L_15:
        /*0060*/ 	.byte	0x04, 0x2f
        /*0062*/ 	.short	(.L_17 - .L_16)
	.align		4
.L_16:
        /*0064*/ 	.word	index@(_Z8designalP6float2iPfS1_)
        /*0068*/ 	.word	0x00000012


	//----- nvinfo : EIATTR_FRAME_SIZE
	.align		4
.L_17:
        /*006c*/ 	.byte	0x04, 0x11
        /*006e*/ 	.short	(.L_19 - .L_18)
	.align		4
.L_18:
        /*0070*/ 	.word	index@($__internal_6_$__cuda_sm3x_div_rn_noftz_f32_slowpath)
        /*0074*/ 	.word	0x00000000


	//----- nvinfo : EIATTR_FRAME_SIZE
	.align		4
.L_19:
        /*0078*/ 	.byte	0x04, 0x11
        /*007a*/ 	.short	(.L_21 - .L_20)
	.align		4
.L_20:
        /*007c*/ 	.word	index@($__internal_5_$__cuda_sm20_sqrt_rn_f32_slowpath)
        /*0080*/ 	.word	0x00000000


	//----- nvinfo : EIATTR_FRAME_SIZE
	.align		4
.L_21:
        /*0084*/ 	.byte	0x04, 0x11
        /*0086*/ 	.short	(.L_23 - .L_22)
	.align		4
.L_22:
        /*0088*/ 	.word	index@(_Z8designalP6float2iPfS1_)
        /*008c*/ 	.word	0x00000000


	//----- nvinfo : EIATTR_REGCOUNT
	.align		4
.L_23:
        /*0090*/ 	.byte	0x04, 0x2f
        /*0092*/ 	.short	(.L_25 - .L_24)
	.align		4
.L_24:
        /*0094*/ 	.word	index@(_Z7denoiseP6float2iPfS1_)
        /*0098*/ 	.word	0x00000012


	//----- nvinfo : EIATTR_FRAME_SIZE
	.align		4
.L_25:
        /*009c*/ 	.byte	0x04, 0x11
        /*009e*/ 	.short	(.L_27 - .L_26)
	.align		4
.L_26:
        /*00a0*/ 	.word	index@($__internal_4_$__cuda_sm3x_div_rn_noftz_f32_slowpath)
        /*00a4*/ 	.word	0x00000000


	//----- nvinfo : EIATTR_FRAME_SIZE
	.align		4
.L_27:
        /*00a8*/ 	.byte	0x04, 0x11
        /*00aa*/ 	.short	(.L_29 - .L_28)
	.align		4
.L_28:
        /*00ac*/ 	.word	index@($__internal_3_$__cuda_sm20_sqrt_rn_f32_slowpath)
        /*00b0*/ 	.word	0x00000000


	//----- nvinfo : EIATTR_FRAME_SIZE
	.align		4
.L_29:
        /*00b4*/ 	.byte	0x04, 0x11
        /*00b6*/ 	.short	(.L_31 - .L_30)
	.align		4
.L_30:
        /*00b8*/ 	.word	index@(_Z7denoiseP6float2iPfS1_)
        /*00bc*/ 	.word	0x00000000


	//----- nvinfo : EIATTR_REGCOUNT
	.align		4
.L_31:
        /*00c0*/ 	.byte	0x04, 0x2f
        /*00c2*/ 	.short	(.L_33 - .L_32)
	.align		4
.L_32:
        /*00c4*/ 	.word	index@(_Z23complex_wfilith_inverseP6float2ii)
        /*00c8*/ 	.word	0x0000001c


	//----- nvinfo : EIATTR_FRAME_SIZE
	.align		4
.L_33:
        /*00cc*/ 	.byte	0x04, 0x11
        /*00ce*/ 	.short	(.L_35 - .L_34)
	.align		4
.L_34:
        /*00d0*/ 	.word	index@($__internal_2_$__cuda_sm3x_div_rn_noftz_f32_slowpath)
        /*00d4*/ 	.word	0x00000000


	//----- nvinfo : EIATTR_FRAME_SIZE
	.align		4
.L_35:
        /*00d8*/ 	.byte	0x04, 0x11
        /*00da*/ 	.short	(.L_37 - .L_36)
	.align		4
.L_36:
        /*00dc*/ 	.word	index@($__internal_1_$__cuda_sm20_sqrt_rn_f32_slowpath)
        /*00e0*/ 	.word	0x00000000


	//----- nvinfo : EIATTR_FRAME_SIZE
	.align		4
.L_37:
        /*00e4*/ 	.byte	0x04, 0x11
        /*00e6*/ 	.short	(.L_39 - .L_38)
	.align		4
.L_38:
        /*00e8*/ 	.word	index@($__internal_0_$__cuda_sm20_div_rn_f64_full)
        /*00ec*/ 	.word	0x00000000


	//----- nvinfo : EIATTR_FRAME_SIZE
	.align		4
.L_39:
        /*00f0*/ 	.byte	0x04, 0x11
        /*00f2*/ 	.short	(.L_41 - .L_40)
	.align		4
.L_40:
        /*00f4*/ 	.word	index@(_Z23complex_wfilith_inverseP6float2ii)
        /*00f8*/ 	.word	0x00000000


	//----- nvinfo : EIATTR_REGCOUNT
	.align		4
.L_41:
        /*00fc*/ 	.byte	0x04, 0x2f
        /*00fe*/ 	.short	(.L_43 - .L_42)
	.align		4
.L_42:
        /*0100*/ 	.word	index@(_Z15inverse_cwt_sumP6float2S0_i)
        /*0104*/ 	.word	0x0000000c


	//----- nvinfo : EIATTR_FRAME_SIZE
	.align		4
.L_43:
        /*0108*/ 	.byte	0x04, 0x11
        /*010a*/ 	.short	(.L_45 - .L_44)
	.align		4
.L_44:
        /*010c*/ 	.word	index@(_Z15inverse_cwt_sumP6float2S0_i)
        /*0110*/ 	.word	0x00000000


	//----- nvinfo : EIATTR_MIN_STACK_SIZE
	.align		4
.L_45:
        /*0114*/ 	.byte	0x04, 0x12
        /*0116*/ 	.short	(.L_47 - .L_46)
	.align		4
.L_46:
        /*0118*/ 	.word	index@(_Z15inverse_cwt_sumP6float2S0_i)
        /*011c*/ 	.word	0x00000000


	//----- nvinfo : EIATTR_MIN_STACK_SIZE
	.align		4
.L_47:
        /*0120*/ 	.byte	0x04, 0x12
        /*0122*/ 	.short	(.L_49 - .L_48)
	.align		4
.L_48:
        /*0124*/ 	.word	index@(_Z23complex_wfilith_inverseP6float2ii)
        /*0128*/ 	.word	0x00000000


	//----- nvinfo : EIATTR_MIN_STACK_SIZE
	.align		4
.L_49:
        /*012c*/ 	.byte	0x04, 0x12
        /*012e*/ 	.short	(.L_51 - .L_50)
	.align		4
.L_50:
        /*0130*/ 	.word	index@(_Z7denoiseP6float2iPfS1_)
        /*0134*/ 	.word	0x00000000


	//----- nvinfo : EIATTR_MIN_STACK_SIZE
	.align		4
.L_51:
        /*0138*/ 	.byte	0x04, 0x12
        /*013a*/ 	.short	(.L_53 - .L_52)
	.align		4
.L_52:
        /*013c*/ 	.word	index@(_Z8designalP6float2iPfS1_)
        /*0140*/ 	.word	0x00000000


	//----- nvinfo : EIATTR_MIN_STACK_SIZE
	.align		4
.L_53:
        /*0144*/ 	.byte	0x04, 0x12
        /*0146*/ 	.short	(.L_55 - .L_54)
	.align		4
.L_54:
        /*0148*/ 	.word	index@(_Z11noise_modelP6float2PfS1_iii)
        /*014c*/ 	.word	0x00000000


	//----- nvinfo : EIATTR_MIN_STACK_SIZE
	.align		4
.L_55:
        /*0150*/ 	.byte	0x04, 0x12
        /*0152*/ 	.short	(.L_57 - .L_56)
	.align		4
.L_56:
        /*0154*/ 	.word	index@(_Z15complex_wfilithP6float2S0_ii)
        /*0158*/ 	.word	0x00000000
.L_57:


//--------------------- .nv.compat                --------------------------
	.section	.nv.compat,"",@"SHT_CUDA_COMPAT_INFO"
	.align	4
        /*0000*/ 	.byte	0x02, 0x09, 0x00, 0x00, 0x02, 0x02, 0x01, 0x00, 0x02, 0x05, 0x05, 0x00, 0x03, 0x07, 0x01, 0x01
        /*0010*/ 	.byte	0x02, 0x03, 0x00, 0x00, 0x02, 0x06, 0x01, 0x00, 0x04, 0x0b, 0x08, 0x00, 0x01, 0x00, 0x00, 0x00
        /*0020*/ 	.byte	0x00, 0x00, 0x00, 0x00


//--------------------- .nv.info._Z15inverse_cwt_sumP6float2S0_i --------------------------
	.section	.nv.info._Z15inverse_cwt_sumP6float2S0_i,"",@"SHT_CUDA_INFO"
	.sectionflags	@""
	.align	4


	//----- nvinfo : EIATTR_CUDA_API_VERSION
	.align		4
        /*0000*/ 	.byte	0x04, 0x37
        /*0002*/ 	.short	(.L_59 - .L_58)
.L_58:
        /*0004*/ 	.word	0x00000082


	//----- nvinfo : EIATTR_KPARAM_INFO
	.align		4
.L_59:
        /*0008*/ 	.byte	0x04, 0x17
        /*000a*/ 	.short	(.L_61 - .L_60)
.L_60:
        /*000c*/ 	.word	0x00000000
        /*0010*/ 	.short	0x0002
        /*0012*/ 	.short	0x0010
        /*0014*/ 	.byte	0x00, 0xf0, 0x11, 0x00


	//----- nvinfo : EIATTR_KPARAM_INFO
	.align		4
.L_61:
        /*0018*/ 	.byte	0x04, 0x17
        /*001a*/ 	.short	(.L_63 - .L_62)
.L_62:
        /*001c*/ 	.word	0x00000000
        /*0020*/ 	.short	0x0001
        /*0022*/ 	.short	0x0008
        /*0024*/ 	.byte	0x00, 0xf5, 0x21, 0x00


	//----- nvinfo : EIATTR_KPARAM_INFO
	.align		4
.L_63:
        /*0028*/ 	.byte	0x04, 0x17
        /*002a*/ 	.short	(.L_65 - .L_64)
.L_64:
        /*002c*/ 	.word	0x00000000
        /*0030*/ 	.short	0x0000
        /*0032*/ 	.short	0x0000
        /*0034*/ 	.byte	0x00, 0xf5, 0x21, 0x00


	//----- nvinfo : EIATTR_SPARSE_MMA_MASK
	.align		4
.L_65:
        /*0038*/ 	.byte	0x03, 0x50
        /*003a*/ 	.short	0x0000


	//----- nvinfo : EIATTR_MAXREG_COUNT
	.align		4
        /*003c*/ 	.byte	0x03, 0x1b
        /*003e*/ 	.short	0x00ff


	//----- nvinfo : EIATTR_MERCURY_ISA_VERSION
	.align		4
        /*0040*/ 	.byte	0x03, 0x5f
        /*0042*/ 	.short	0x0101


	//----- nvinfo : EIATTR_VRC_CTA_INIT_COUNT
	.align		4
        /*0044*/ 	.byte	0x02, 0x4a
	.zero		1
	.zero		1


	//----- nvinfo : EIATTR_EXIT_INSTR_OFFSETS
	.align		4
        /*0048*/ 	.byte	0x04, 0x1c
        /*004a*/ 	.short	(.L_67 - .L_66)


	//   ....[0]....
.L_66:
        /*004c*/ 	.word	0x00000070


	//   ....[1]....
        /*0050*/ 	.word	0x00000140


	//   ....[2]....
        /*0054*/ 	.word	0x000001c0


	//----- nvinfo : EIATTR_CRS_STACK_SIZE
	.align		4
.L_67:
        /*0058*/ 	.byte	0x04, 0x1e
        /*005a*/ 	.short	(.L_69 - .L_68)
.L_68:
        /*005c*/ 	.word	0x00000000


	//----- nvinfo : EIATTR_CBANK_PARAM_SIZE
	.align		4
.L_69:
        /*0060*/ 	.byte	0x03, 0x19
        /*0062*/ 	.short	0x0014


	//----- nvinfo : EIATTR_PARAM_CBANK
	.align		4
        /*0064*/ 	.byte	0x04, 0x0a
        /*0066*/ 	.short	(.L_71 - .L_70)
	.align		4
.L_70:
        /*0068*/ 	.word	index@(.nv.constant0._Z15inverse_cwt_sumP6float2S0_i)
        /*006c*/ 	.short	0x0380
        /*006e*/ 	.short	0x0014


	//----- nvinfo : EIATTR_SW_WAR
	.align		4
.L_71:
        /*0070*/ 	.byte	0x04, 0x36
        /*0072*/ 	.short	(.L_73 - .L_72)
.L_72:
        /*0074*/ 	.word	0x00000008
.L_73:


//--------------------- .nv.info._Z23complex_wfilith_inverseP6float2ii --------------------------
	.section	.nv.info._Z23complex_wfilith_inverseP6float2ii,"",@"SHT_CUDA_INFO"
	.sectionflags	@""
	.align	4


	//----- nvinfo : EIATTR_CUDA_API_VERSION
	.align		4
        /*0000*/ 	.byte	0x04, 0x37
        /*0002*/ 	.short	(.L_75 - .L_74)
.L_74:
        /*0004*/ 	.word	0x00000082


	//----- nvinfo : EIATTR_KPARAM_INFO
	.align		4
.L_75:
        /*0008*/ 	.byte	0x04, 0x17
        /*000a*/ 	.short	(.L_77 - .L_76)
.L_76:
        /*000c*/ 	.word	0x00000000
        /*0010*/ 	.short	0x0002
        /*0012*/ 	.short	0x000c
        /*0014*/ 	.byte	0x00, 0xf0, 0x11, 0x00


	//----- nvinfo : EIATTR_KPARAM_INFO
	.align		4
.L_77:
        /*0018*/ 	.byte	0x04, 0x17
        /*001a*/ 	.short	(.L_79 - .L_78)
.L_78:
        /*001c*/ 	.word	0x00000000
        /*0020*/ 	.short	0x0001
        /*0022*/ 	.short	0x0008
        /*0024*/ 	.byte	0x00, 0xf0, 0x11, 0x00


	//----- nvinfo : EIATTR_KPARAM_INFO
	.align		4
.L_79:
        /*0028*/ 	.byte	0x04, 0x17
        /*002a*/ 	.short	(.L_81 - .L_80)
.L_80:
        /*002c*/ 	.word	0x00000000
        /*0030*/ 	.short	0x0000
        /*0032*/ 	.short	0x0000
        /*0034*/ 	.byte	0x00, 0xf5, 0x21, 0x00


	//----- nvinfo : EIATTR_SPARSE_MMA_MASK
	.align		4
.L_81:
        /*0038*/ 	.byte	0x03, 0x50
        /*003a*/ 	.short	0x0000


	//----- nvinfo : EIATTR_MAXREG_COUNT
	.align		4
        /*003c*/ 	.byte	0x03, 0x1b
        /*003e*/ 	.short	0x00ff


	//----- nvinfo : EIATTR_MERCURY_ISA_VERSION
	.align		4
        /*0040*/ 	.byte	0x03, 0x5f
        /*0042*/ 	.short	0x0101


	//----- nvinfo : EIATTR_VRC_CTA_INIT_COUNT
	.align		4
        /*0044*/ 	.byte	0x02, 0x4a
	.zero		1
	.zero		1


	//----- nvinfo : EIATTR_EXIT_INSTR_OFFSETS
	.align		4
        /*0048*/ 	.byte	0x04, 0x1c
        /*004a*/ 	.short	(.L_83 - .L_82)


	//   ....[0]....
.L_82:
        /*004c*/ 	.word	0x00000070


	//   ....[1]....
        /*0050*/ 	.word	0x000017d0


	//----- nvinfo : EIATTR_CRS_STACK_SIZE
	.align		4
.L_83:
        /*0054*/ 	.byte	0x04, 0x1e
        /*0056*/ 	.short	(.L_85 - .L_84)
.L_84:
        /*0058*/ 	.word	0x00000000


	//----- nvinfo : EIATTR_CBANK_PARAM_SIZE
	.align		4
.L_85:
        /*005c*/ 	.byte	0x03, 0x19
        /*005e*/ 	.short	0x0010


	//----- nvinfo : EIATTR_PARAM_CBANK
	.align		4
        /*0060*/ 	.byte	0x04, 0x0a
        /*0062*/ 	.short	(.L_87 - .L_86)
	.align		4
.L_86:
        /*0064*/ 	.word	index@(.nv.constant0._Z23complex_wfilith_inverseP6float2ii)
        /*0068*/ 	.short	0x0380
        /*006a*/ 	.short	0x0010


	//----- nvinfo : EIATTR_SW_WAR
	.align		4
.L_87:
        /*006c*/ 	.byte	0x04, 0x36
        /*006e*/ 	.short	(.L_89 - .L_88)
.L_88:
        /*0070*/ 	.word	0x00000008
.L_89:


//--------------------- .nv.info._Z7denoiseP6float2iPfS1_ --------------------------
	.section	.nv.info._Z7denoiseP6float2iPfS1_,"",@"SHT_CUDA_INFO"
	.sectionflags	@""
	.align	4


	//----- nvinfo : EIATTR_CUDA_API_VERSION
	.align		4
        /*0000*/ 	.byte	0x04, 0x37
        /*0002*/ 	.short	(.L_91 - .L_90)
.L_90:
        /*0004*/ 	.word	0x00000082


	//----- nvinfo : EIATTR_KPARAM_INFO
	.align		4
.L_91:
        /*0008*/ 	.byte	0x04, 0x17
        /*000a*/ 	.short	(.L_93 - .L_92)
.L_92:
        /*000c*/ 	.word	0x00000000
        /*0010*/ 	.short	0x0003
        /*0012*/ 	.short	0x0018
        /*0014*/ 	.byte	0x00, 0xf5, 0x21, 0x00


	//----- nvinfo : EIATTR_KPARAM_INFO
	.align		4
.L_93:
        /*0018*/ 	.byte	0x04, 0x17
        /*001a*/ 	.short	(.L_95 - .L_94)
.L_94:
        /*001c*/ 	.word	0x00000000
        /*0020*/ 	.short	0x0002
        /*0022*/ 	.short	0x0010
        /*0024*/ 	.byte	0x00, 0xf5, 0x21, 0x00


	//----- nvinfo : EIATTR_KPARAM_INFO
	.align		4
.L_95:
        /*0028*/ 	.byte	0x04, 0x17
        /*002a*/ 	.short	(.L_97 - .L_96)
.L_96:
        /*002c*/ 	.word	0x00000000
        /*0030*/ 	.short	0x0001
        /*0032*/ 	.short	0x0008
        /*0034*/ 	.byte	0x00, 0xf0, 0x11, 0x00


	//----- nvinfo : EIATTR_KPARAM_INFO
	.align		4
.L_97:
        /*0038*/ 	.byte	0x04, 0x17
        /*003a*/ 	.short	(.L_99 - .L_98)
.L_98:
        /*003c*/ 	.word	0x00000000
        /*0040*/ 	.short	0x0000
        /*0042*/ 	.short	0x0000
        /*0044*/ 	.byte	0x00, 0xf5, 0x21, 0x00


	//----- nvinfo : EIATTR_SPARSE_MMA_MASK
	.align		4
.L_99:
        /*0048*/ 	.byte	0x03, 0x50
        /*004a*/ 	.short	0x0000


	//----- nvinfo : EIATTR_MAXREG_COUNT
	.align		4
        /*004c*/ 	.byte	0x03, 0x1b
        /*004e*/ 	.short	0x00ff


	//----- nvinfo : EIATTR_MERCURY_ISA_VERSION
	.align		4
        /*0050*/ 	.byte	0x03, 0x5f
        /*0052*/ 	.short	0x0101


	//----- nvinfo : EIATTR_VRC_CTA_INIT_COUNT
	.align		4
        /*0054*/ 	.byte	0x02, 0x4a
	.zero		1
	.zero		1


	//----- nvinfo : EIATTR_EXIT_INSTR_OFFSETS
	.align		4
        /*0058*/ 	.byte	0x04, 0x1c
        /*005a*/ 	.short	(.L_101 - .L_100)


	//   ....[0]....
.L_100:
        /*005c*/ 	.word	0x00000070


	//   ....[1]....
        /*0060*/ 	.word	0x000003e0


	//   ....[2]....
        /*0064*/ 	.word	0x00000400


	//----- nvinfo : EIATTR_CRS_STACK_SIZE
	.align		4
.L_101:
        /*0068*/ 	.byte	0x04, 0x1e
        /*006a*/ 	.short	(.L_103 - .L_102)
.L_102:
        /*006c*/ 	.word	0x00000000


	//----- nvinfo : EIATTR_CBANK_PARAM_SIZE
	.align		4
.L_103:
        /*0070*/ 	.byte	0x03, 0x19
        /*0072*/ 	.short	0x0020


	//----- nvinfo : EIATTR_PARAM_CBANK
	.align		4
        /*0074*/ 	.byte	0x04, 0x0a
        /*0076*/ 	.short	(.L_105 - .L_104)
	.align		4
.L_104:
        /*0078*/ 	.word	index@(.nv.constant0._Z7denoiseP6float2iPfS1_)
        /*007c*/ 	.short	0x0380
        /*007e*/ 	.short	0x0020


	//----- nvinfo : EIATTR_SW_WAR
	.align		4
.L_105:
        /*0080*/ 	.byte	0x04, 0x36
        /*0082*/ 	.short	(.L_107 - .L_106)
.L_106:
        /*0084*/ 	.word	0x00000008
.L_107:


//--------------------- .nv.info._Z8designalP6float2iPfS1_ --------------------------
	.section	.nv.info._Z8designalP6float2iPfS1_,"",@"SHT_CUDA_INFO"
	.sectionflags	@""
	.align	4


	//----- nvinfo : EIATTR_CUDA_API_VERSION
	.align		4
        /*0000*/ 	.byte	0x04, 0x37
        /*0002*/ 	.short	(.L_109 - .L_108)
.L_108:
        /*0004*/ 	.word	0x00000082


	//----- nvinfo : EIATTR_KPARAM_INFO
	.align		4
.L_109:
        /*0008*/ 	.byte	0x04, 0x17
        /*000a*/ 	.short	(.L_111 - .L_110)
.L_110:
        /*000c*/ 	.word	0x00000000
        /*0010*/ 	.short	0x0003
        /*0012*/ 	.short	0x0018
        /*0014*/ 	.byte	0x00, 0xf5, 0x21, 0x00


	//----- nvinfo : EIATTR_KPARAM_INFO
	.align		4
.L_111:
        /*0018*/ 	.byte	0x04, 0x17
        /*001a*/ 	.short	(.L_113 - .L_112)
.L_112:
        /*001c*/ 	.word	0x00000000
        /*0020*/ 	.short	0x0002
        /*0022*/ 	.short	0x0010
        /*0024*/ 	.byte	0x00, 0xf5, 0x21, 0x00


	//----- nvinfo : EIATTR_KPARAM_INFO
	.align		4
.L_113:
        /*0028*/ 	.byte	0x04, 0x17
        /*002a*/ 	.short	(.L_115 - .L_114)
.L_114:
        /*002c*/ 	.word	0x00000000
        /*0030*/ 	.short	0x0001
        /*0032*/ 	.short	0x0008
        /*0034*/ 	.byte	0x00, 0xf0, 0x11, 0x00


	//----- nvinfo : EIATTR_KPARAM_INFO
	.align		4
.L_115:
        /*0038*/ 	.byte	0x04, 0x17
        /*003a*/ 	.short	(.L_117 - .L_116)
.L_116:
        /*003c*/ 	.word	0x00000000
        /*0040*/ 	.short	0x0000
        /*0042*/ 	.short	0x0000
        /*0044*/ 	.byte	0x00, 0xf5, 0x21, 0x00


	//----- nvinfo : EIATTR_SPARSE_MMA_MASK
	.align		4
.L_117:
        /*0048*/ 	.byte	0x03, 0x50
        /*004a*/ 	.short	0x0000


	//----- nvinfo : EIATTR_MAXREG_COUNT
	.align		4
        /*004c*/ 	.byte	0x03, 0x1b
        /*004e*/ 	.short	0x00ff


	//----- nvinfo : EIATTR_MERCURY_ISA_VERSION
	.align		4
        /*0050*/ 	.byte	0x03, 0x5f
        /*0052*/ 	.short	0x0101


	//----- nvinfo : EIATTR_VRC_CTA_INIT_COUNT
	.align		4
        /*0054*/ 	.byte	0x02, 0x4a
	.zero		1
	.zero		1


	//----- nvinfo : EIATTR_EXIT_INSTR_OFFSETS
	.align		4
        /*0058*/ 	.byte	0x04, 0x1c
        /*005a*/ 	.short	(.L_119 - .L_118)


	//   ....[0]....
.L_118:
        /*005c*/ 	.word	0x00000070


	//   ....[1]....
        /*0060*/ 	.word	0x000002c0


	//   ....[2]....
        /*0064*/ 	.word	0x000003d0


	//----- nvinfo : EIATTR_CRS_STACK_SIZE
	.align		4
.L_119:
        /*0068*/ 	.byte	0x04, 0x1e
        /*006a*/ 	.short	(.L_121 - .L_120)
.L_120:
        /*006c*/ 	.word	0x00000000


	//----- nvinfo : EIATTR_CBANK_PARAM_SIZE
	.align		4
.L_121:
        /*0070*/ 	.byte	0x03, 0x19
        /*0072*/ 	.short	0x0020


	//----- nvinfo : EIATTR_PARAM_CBANK
	.align		4
        /*0074*/ 	.byte	0x04, 0x0a
        /*0076*/ 	.short	(.L_123 - .L_122)
	.align		4
.L_122:
        /*0078*/ 	.word	index@(.nv.constant0._Z8designalP6float2iPfS1_)
        /*007c*/ 	.short	0x0380
        /*007e*/ 	.short	0x0020


	//----- nvinfo : EIATTR_SW_WAR
	.align		4
.L_123:
        /*0080*/ 	.byte	0x04, 0x36
        /*0082*/ 	.short	(.L_125 - .L_124)
.L_124:
        /*0084*/ 	.word	0x00000008
.L_125:


//--------------------- .nv.info._Z11noise_modelP6float2PfS1_iii --------------------------
	.section	.nv.info._Z11noise_modelP6float2PfS1_iii,"",@"SHT_CUDA_INFO"
	.sectionflags	@""
	.align	4


	//----- nvinfo : EIATTR_CUDA_API_VERSION
	.align		4
        /*0000*/ 	.byte	0x04, 0x37
        /*0002*/ 	.short	(.L_127 - .L_126)
.L_126:
        /*0004*/ 	.word	0x00000082


	//----- nvinfo : EIATTR_KPARAM_INFO
	.align		4
.L_127:
        /*0008*/ 	.byte	0x04, 0x17
        /*000a*/ 	.short	(.L_129 - .L_128)
.L_128:
        /*000c*/ 	.word	0x00000000
        /*0010*/ 	.short	0x0005
        /*0012*/ 	.short	0x0020
        /*0014*/ 	.byte	0x00, 0xf0, 0x11, 0x00


	//----- nvinfo : EIATTR_KPARAM_INFO
	.align		4
.L_129:
        /*0018*/ 	.byte	0x04, 0x17
        /*001a*/ 	.short	(.L_131 - .L_130)
.L_130:
        /*001c*/ 	.word	0x00000000
        /*0020*/ 	.short	0x0004
        /*0022*/ 	.short	0x001c
        /*0024*/ 	.byte	0x00, 0xf0, 0x11, 0x00


	//----- nvinfo : EIATTR_KPARAM_INFO
	.align		4
.L_131:
        /*0028*/ 	.byte	0x04, 0x17
        /*002a*/ 	.short	(.L_133 - .L_132)
.L_132:
        /*002c*/ 	.word	0x00000000
        /*0030*/ 	.short	0x0003
        /*0032*/ 	.short	0x0018
        /*0034*/ 	.byte	0x00, 0xf0, 0x11, 0x00


	//----- nvinfo : EIATTR_KPARAM_INFO
	.align		4
.L_133:
        /*0038*/ 	.byte	0x04, 0x17
        /*003a*/ 	.short	(.L_135 - .L_134)
.L_134:
        /*003c*/ 	.word	0x00000000
        /*0040*/ 	.short	0x0002
        /*0042*/ 	.short	0x0010
        /*0044*/ 	.byte	0x00, 0xf5, 0x21, 0x00


	//----- nvinfo : EIATTR_KPARAM_INFO
	.align		4
.L_135:
        /*0048*/ 	.byte	0x04, 0x17
        /*004a*/ 	.short	(.L_137 - .L_136)
.L_136:
        /*004c*/ 	.word	0x00000000
        /*0050*/ 	.short	0x0001
        /*0052*/ 	.short	0x0008
        /*0054*/ 	.byte	0x00, 0xf5, 0x21, 0x00


	//----- nvinfo : EIATTR_KPARAM_INFO
	.align		4
.L_137:
        /*0058*/ 	.byte	0x04, 0x17
        /*005a*/ 	.short	(.L_139 - .L_138)
.L_138:
        /*005c*/ 	.word	0x00000000
        /*0060*/ 	.short	0x0000
        /*0062*/ 	.short	0x0000
        /*0064*/ 	.byte	0x00, 0xf5, 0x21, 0x00


	//----- nvinfo : EIATTR_SPARSE_MMA_MASK
	.align		4
.L_139:
        /*0068*/ 	.byte	0x03, 0x50
        /*006a*/ 	.short	0x0000


	//----- nvinfo : EIATTR_MAXREG_COUNT
	.align		4
        /*006c*/ 	.byte	0x03, 0x1b
        /*006e*/ 	.short	0x00ff


	//----- nvinfo : EIATTR_NUM_BARRIERS
	.align		4
        /*0070*/ 	.byte	0x02, 0x4c
        /*0072*/ 	.byte	0x01
	.zero		1


	//----- nvinfo : EIATTR_MERCURY_ISA_VERSION
	.align		4
        /*0074*/ 	.byte	0x03, 0x5f
        /*0076*/ 	.short	0x0101


	//----- nvinfo : EIATTR_COOP_GROUP_MASK_REGIDS
	.align		4
        /*0078*/ 	.byte	0x04, 0x29
        /*007a*/ 	.short	(.L_141 - .L_140)


	//   ....[0]....
.L_140:
        /*007c*/ 	.word	0xffffffff


	//   ....[1]....
        /*0080*/ 	.word	0xffffffff


	//   ....[2]....
        /*0084*/ 	.word	0xffffffff


	//   ....[3]....
        /*0088*/ 	.word	0xffffffff


	//   ....[4]....
        /*008c*/ 	.word	0xffffffff


	//   ....[5]....
        /*0090*/ 	.word	0xffffffff


	//   ....[6]....
        /*0094*/ 	.word	0xffffffff


	//   ....[7]....
        /*0098*/ 	.word	0xffffffff


	//   ....[8]....
        /*009c*/ 	.word	0xffffffff


	//   ....[9]....
        /*00a0*/ 	.word	0xffffffff


	//----- nvinfo : EIATTR_COOP_GROUP_INSTR_OFFSETS
	.align		4
.L_141:
        /*00a4*/ 	.byte	0x04, 0x28
        /*00a6*/ 	.short	(.L_143 - .L_142)


	//   ....[0]....
.L_142:
        /*00a8*/ 	.word	0x000002d0


	//   ....[1]....
        /*00ac*/ 	.word	0x00000310


	//   ....[2]....
        /*00b0*/ 	.word	0x00000360


	//   ....[3]....
        /*00b4*/ 	.word	0x00000370


	//   ....[4]....
        /*00b8*/ 	.word	0x000003a0


	//   ....[5]....
        /*00bc*/ 	.word	0x000003b0


	//   ....[6]....
        /*00c0*/ 	.word	0x000003e0


	//   ....[7]....
        /*00c4*/ 	.word	0x000003f0


	//   ....[8]....
        /*00c8*/ 	.word	0x00000430


	//   ....[9]....
        /*00cc*/ 	.word	0x00000440


	//----- nvinfo : EIATTR_VRC_CTA_INIT_COUNT
	.align		4
.L_143:
        /*00d0*/ 	.byte	0x02, 0x4a
	.zero		1
	.zero		1


	//----- nvinfo : EIATTR_EXIT_INSTR_OFFSETS
	.align		4
        /*00d4*/ 	.byte	0x04, 0x1c
        /*00d6*/ 	.short	(.L_145 - .L_144)


	//   ....[0]....
.L_144:
        /*00d8*/ 	.word	0x00000690


	//   ....[1]....
        /*00dc*/ 	.word	0x00000820


	//   ....[2]....
        /*00e0*/ 	.word	0x000008a0


	//----- nvinfo : EIATTR_CRS_STACK_SIZE
	.align		4
.L_145:
        /*00e4*/ 	.byte	0x04, 0x1e
        /*00e6*/ 	.short	(.L_147 - .L_146)
.L_146:
        /*00e8*/ 	.word	0x00000000


	//----- nvinfo : EIATTR_CBANK_PARAM_SIZE
	.align		4
.L_147:
        /*00ec*/ 	.byte	0x03, 0x19
        /*00ee*/ 	.short	0x0024


	//----- nvinfo : EIATTR_PARAM_CBANK
	.align		4
        /*00f0*/ 	.byte	0x04, 0x0a
        /*00f2*/ 	.short	(.L_149 - .L_148)
	.align		4
.L_148:
        /*00f4*/ 	.word	index@(.nv.constant0._Z11noise_modelP6float2PfS1_iii)
        /*00f8*/ 	.short	0x0380
        /*00fa*/ 	.short	0x0024


	//----- nvinfo : EIATTR_SW_WAR
	.align		4
.L_149:
        /*00fc*/ 	.byte	0x04, 0x36
        /*00fe*/ 	.short	(.L_151 - .L_150)
.L_150:
        /*0100*/ 	.word	0x00000008
.L_151:


//--------------------- .nv.info._Z15complex_wfilithP6float2S0_ii --------------------------
	.section	.nv.info._Z15complex_wfilithP6float2S0_ii,"",@"SHT_CUDA_INFO"
	.sectionflags	@""
	.align	4


	//----- nvinfo : EIATTR_CUDA_API_VERSION
	.align		4
        /*0000*/ 	.byte	0x04, 0x37
        /*0002*/ 	.short	(.L_153 - .L_152)
.L_152:
        /*0004*/ 	.word	0x00000082


	//----- nvinfo : EIATTR_KPARAM_INFO
	.align		4
.L_153:
        /*0008*/ 	.byte	0x04, 0x17
        /*000a*/ 	.short	(.L_155 - .L_154)
.L_154:
        /*000c*/ 	.word	0x00000000
        /*0010*/ 	.short	0x0003
        /*0012*/ 	.short	0x0014
        /*0014*/ 	.byte	0x00, 0xf0, 0x11, 0x00


	//----- nvinfo : EIATTR_KPARAM_INFO
	.align		4
.L_155:
        /*0018*/ 	.byte	0x04, 0x17
        /*001a*/ 	.short	(.L_157 - .L_156)
.L_156:
        /*001c*/ 	.word	0x00000000
        /*0020*/ 	.short	0x0002
        /*0022*/ 	.short	0x0010
        /*0024*/ 	.byte	0x00, 0xf0, 0x11, 0x00


	//----- nvinfo : EIATTR_KPARAM_INFO
	.align		4
.L_157:
        /*0028*/ 	.byte	0x04, 0x17
        /*002a*/ 	.short	(.L_159 - .L_158)
.L_158:
        /*002c*/ 	.word	0x00000000
        /*0030*/ 	.short	0x0001
        /*0032*/ 	.short	0x0008
        /*0034*/ 	.byte	0x00, 0xf5, 0x21, 0x00


	//----- nvinfo : EIATTR_KPARAM_INFO
	.align		4
.L_159:
        /*0038*/ 	.byte	0x04, 0x17
        /*003a*/ 	.short	(.L_161 - .L_160)
.L_160:
        /*003c*/ 	.word	0x00000000
        /*0040*/ 	.short	0x0000
        /*0042*/ 	.short	0x0000
        /*0044*/ 	.byte	0x00, 0xf5, 0x21, 0x00


	//----- nvinfo : EIATTR_SPARSE_MMA_MASK
	.align		4
.L_161:
        /*0048*/ 	.byte	0x03, 0x50
        /*004a*/ 	.short	0x0000


	//----- nvinfo : EIATTR_MAXREG_COUNT
	.align		4
        /*004c*/ 	.byte	0x03, 0x1b
        /*004e*/ 	.short	0x00ff


	//----- nvinfo : EIATTR_MERCURY_ISA_VERSION
	.align		4
        /*0050*/ 	.byte	0x03, 0x5f
        /*0052*/ 	.short	0x0101


	//----- nvinfo : EIATTR_VRC_CTA_INIT_COUNT
	.align		4
        /*0054*/ 	.byte	0x02, 0x4a
	.zero		1
	.zero		1


	//----- nvinfo : EIATTR_EXIT_INSTR_OFFSETS
	.align		4
        /*0058*/ 	.byte	0x04, 0x1c
        /*005a*/ 	.short	(.L_163 - .L_162)


	//   ....[0]....
.L_162:
        /*005c*/ 	.word	0x00000070


	//   ....[1]....
        /*0060*/ 	.word	0x00001510


	//----- nvinfo : EIATTR_CRS_STACK_SIZE
	.align		4
.L_163:
        /*0064*/ 	.byte	0x04, 0x1e
        /*0066*/ 	.short	(.L_165 - .L_164)
.L_164:
        /*0068*/ 	.word	0x00000000


	//----- nvinfo : EIATTR_CBANK_PARAM_SIZE
	.align		4
.L_165:
        /*006c*/ 	.byte	0x03, 0x19
        /*006e*/ 	.short	0x0018


	//----- nvinfo : EIATTR_PARAM_CBANK
	.align		4
        /*0070*/ 	.byte	0x04, 0x0a
        /*0072*/ 	.short	(.L_167 - .L_166)
	.align		4
.L_166:
        /*0074*/ 	.word	index@(.nv.constant0._Z15complex_wfilithP6float2S0_ii)
        /*0078*/ 	.short	0x0380
        /*007a*/ 	.short	0x0018


	//----- nvinfo : EIATTR_SW_WAR
	.align		4
.L_167:
        /*007c*/ 	.byte	0x04, 0x36
        /*007e*/ 	.short	(.L_169 - .L_168)
.L_168:
        /*0080*/ 	.word	0x00000008
.L_169:


//--------------------- .nv.callgraph             --------------------------
	.section	.nv.callgraph,"",@"SHT_CUDA_CALLGRAPH"
	.align	4
	.sectionentsize	8
	.align		4
        /*0000*/ 	.word	0x00000000
	.align		4
        /*0004*/ 	.word	0xffffffff
	.align		4
        /*0008*/ 	.word	0x00000000
	.align		4
        /*000c*/ 	.word	0xfffffffe
	.align		4
        /*0010*/ 	.word	0x00000000
	.align		4
        /*0014*/ 	.word	0xfffffffd
	.align		4
        /*0018*/ 	.word	0x00000000
	.align		4
        /*001c*/ 	.word	0xfffffffc


//--------------------- .text._Z15inverse_cwt_sumP6float2S0_i --------------------------
	.section	.text._Z15inverse_cwt_sumP6float2S0_i,"ax",@progbits
	.align	128
.text._Z15inverse_cwt_sumP6float2S0_i:
        .type           _Z15inverse_cwt_sumP6float2S0_i,@function
        .size           _Z15inverse_cwt_sumP6float2S0_i,(.L_x_133 - _Z15inverse_cwt_sumP6float2S0_i)
        .other          _Z15inverse_cwt_sumP6float2S0_i,@"STO_CUDA_ENTRY STV_DEFAULT"
_Z15inverse_cwt_sumP6float2S0_i:
[----:B------:R-:W-:Y:S01]  /*0000*/  LDC R1, c[0x0][0x37c] ;  /* 0x0000df00ff017b82 */ /* 0x000fe20000000800 */
[----:B------:R-:W0:Y:S07]  /*0010*/  S2R R7, SR_TID.X ;  /* 0x0000000000077919 */ /* 0x000e2e0000002100 */
[----:B------:R-:W1:Y:S01]  /*0020*/  S2UR UR4, SR_CTAID.Y ;  /* 0x00000000000479c3 */ /* 0x000e620000002600 */
[----:B------:R-:W2:Y:S01]  /*0030*/  LDCU UR6, c[0x0][0x390] ;  /* 0x00007200ff0677ac */ /* 0x000ea20008000800 */
[----:B-1----:R-:W-:-:S06]  /*0040*/  USHF.L.U32 UR4, UR4, 0xa, URZ ;  /* 0x0000000a04047899 */ /* 0x002fcc00080006ff */
[----:B0-----:R-:W-:-:S04]  /*0050*/  LOP3.LUT R7, R7, UR4, RZ, 0xfc, !PT ;  /* 0x0000000407077c12 */ /* 0x001fc8000f8efcff */
[----:B--2---:R-:W-:-:S13]  /*0060*/  ISETP.GE.AND P0, PT, R7, UR6, PT ;  /* 0x0000000607007c0c */ /* 0x004fda000bf06270 */
[----:B------:R-:W-:Y:S05]  /*0070*/  @P0 EXIT ;  /* 0x000000000000094d */ /* 0x000fea0003800000 */
[----:B------:R-:W0:Y:S01]  /*0080*/  S2R R0, SR_CTAID.X ;  /* 0x0000000000007919 */ /* 0x000e220000002500 */
[----:B------:R-:W1:Y:S01]  /*0090*/  LDC.64 R4, c[0x0][0x380] ;  /* 0x0000e000ff047b82 */ /* 0x000e620000000a00 */
[----:B------:R-:W2:Y:S07]  /*00a0*/  LDCU.64 UR4, c[0x0][0x358] ;  /* 0x00006b00ff0477ac */ /* 0x000eae0008000a00 */
[----:B------:R-:W3:Y:S01]  /*00b0*/  LDC.64 R2, c[0x0][0x388] ;  /* 0x0000e200ff027b82 */ /* 0x000ee20000000a00 */
[----:B0-----:R-:W-:-:S02]  /*00c0*/  IMAD R9, R0, UR6, R7 ;  /* 0x0000000600097c24 */ /* 0x001fc4000f8e0207 */
[----:B---3--:R-:W-:-:S04]  /*00d0*/  IMAD.WIDE.U32 R2, R7, 0x8, R2 ;  /* 0x0000000807027825 */ /* 0x008fc800078e0002 */
[----:B-1----:R-:W-:Y:S01]  /*00e0*/  IMAD.WIDE.U32 R4, R9, 0x8, R4 ;  /* 0x0000000809047825 */ /* 0x002fe200078e0004 */
[----:B--2---:R-:W2:Y:S05]  /*00f0*/  LDG.E R6, desc[UR4][R2.64] ;  /* 0x0000000402067981 */ /* 0x004eaa000c1e1900 */
[----:B------:R-:W2:Y:S02]  /*0100*/  LDG.E R5, desc[UR4][R4.64] ;  /* 0x0000000404057981 */ /* 0x000ea4000c1e1900 */
[----:B--2---:R-:W-:-:S06]  /*0110*/  FADD R7, R5, R6 ;  /* 0x0000000605077221 */ /* 0x004fcc0000000000 */
[----:B------:R-:W2:Y:S02]  /*0120*/  ATOMG.E.CAS.STRONG.GPU PT, R7, [R2], R6, R7 ;  /* 0x00000006020773a9 */ /* 0x000ea400001ee107 */
[----:B--2---:R-:W-:-:S13]  /*0130*/  ISETP.NE.AND P0, PT, R7, R6, PT ;  /* 0x000000060700720c */ /* 0x004fda0003f05270 */
[----:B------:R-:W-:Y:S05]  /*0140*/  @!P0 EXIT ;  /* 0x000000000000894d */ /* 0x000fea0003800000 */
[----:B------:R-:W-:-:S07]  /*0150*/  MOV R6, R7 ;  /* 0x0000000700067202 */ /* 0x000fce0000000f00 */
.L_x_0:
[----:B------:R-:W-:Y:S01]  /*0160*/  FADD R7, R5, R6 ;  /* 0x0000000605077221 */ /* 0x000fe20000000000 */
[----:B------:R-:W-:Y:S05]  /*0170*/  YIELD ;  /* 0x0000000000007946 */ /* 0x000fea0003800000 */
[----:B------:R-:W2:Y:S02]  /*0180*/  ATOMG.E.CAS.STRONG.GPU PT, R7, [R2], R6, R7 ;  /* 0x00000006020773a9 */ /* 0x000ea400001ee107 */
[----:B--2---:R-:W-:Y:S02]  /*0190*/  ISETP.NE.AND P0, PT, R7, R6, PT ;  /* 0x000000060700720c */ /* 0x004fe40003f05270 */
[----:B------:R-:W-:-:S11]  /*01a0*/  MOV R6, R7 ;  /* 0x0000000700067202 */ /* 0x000fd60000000f00 */
[----:B------:R-:W-:Y:S05]  /*01b0*/  @P0 BRA `(.L_x_0) ;  /* 0xfffffffc00e80947 */ /* 0x000fea000383ffff */
[----:B------:R-:W-:Y:S05]  /*01c0*/  EXIT ;  /* 0x000000000000794d */ /* 0x000fea0003800000 */
.L_x_1:
[----:B------:R-:W-:-:S00]  /*01d0*/  BRA `(.L_x_1) ;  /* 0xfffffffc00fc7947 */ /* 0x000fc0000383ffff */
[----:B------:R-:W-:-:S00]  /*01e0*/  NOP ;  /* 0x0000000000007918 */ /* 0x000fc00000000000 */
        /* <DEDUP_REMOVED lines=9> */
.L_x_133:


//--------------------- .text._Z23complex_wfilith_inverseP6float2ii --------------------------
	.section	.text._Z23complex_wfilith_inverseP6float2ii,"ax",@progbits
	.align	128
.text._Z23complex_wfilith_inverseP6float2ii:
        .type           _Z23complex_wfilith_inverseP6float2ii,@function
        .size           _Z23complex_wfilith_inverseP6float2ii,(.L_x_134 - _Z23complex_wfilith_inverseP6float2ii)
        .other          _Z23complex_wfilith_inverseP6float2ii,@"STO_CUDA_ENTRY STV_DEFAULT"
_Z23complex_wfilith_inverseP6float2ii:
        /* <DEDUP_REMOVED lines=8> */
[----:B------:R-:W0:Y:S01]  /*0080*/  LDCU UR4, c[0x0][0x38c] ;  /* 0x00007180ff0477ac */ /* 0x000e220008000800 */
[----:B------:R-:W1:Y:S01]  /*0090*/  S2UR UR5, SR_CTAID.X ;  /* 0x00000000000579c3 */ /* 0x000e620000002500 */
[----:B0-----:R-:W-:-:S04]  /*00a0*/  I2FP.F32.S32 R5, UR4 ;  /* 0x0000000400057c45 */ /* 0x001fc80008201400 */
[----:B------:R-:W0:Y:S01]  /*00b0*/  MUFU.RCP R2, R5 ;  /* 0x0000000500027308 */ /* 0x000e220000001000 */
[----:B-1----:R-:W-:-:S05]  /*00c0*/  I2FP.F32.U32 R0, UR5 ;  /* 0x0000000500007c45 */ /* 0x002fca0008201000 */
[----:B------:R-:W-:-:S04]  /*00d0*/  FADD R0, R0, 1 ;  /* 0x3f80000000007421 */ /* 0x000fc80000000000 */
[----:B------:R-:W1:Y:S01]  /*00e0*/  FCHK P0, R0, R5 ;  /* 0x0000000500007302 */ /* 0x000e620000000000 */
[----:B0-----:R-:W-:-:S04]  /*00f0*/  FFMA R3, -R5, R2, 1 ;  /* 0x3f80000005037423 */ /* 0x001fc80000000102 */
[----:B------:R-:W-:-:S04]  /*0100*/  FFMA R3, R2, R3, R2 ;  /* 0x0000000302037223 */ /* 0x000fc80000000002 */
[----:B------:R-:W-:-:S04]  /*0110*/  FFMA R8, R0, R3, RZ ;  /* 0x0000000300087223 */ /* 0x000fc800000000ff */
[----:B------:R-:W-:-:S04]  /*0120*/  FFMA R2, -R5, R8, R0 ;  /* 0x0000000805027223 */ /* 0x000fc80000000100 */
[----:B------:R-:W-:Y:S01]  /*0130*/  FFMA R8, R3, R2, R8 ;  /* 0x0000000203087223 */ /* 0x000fe20000000008 */
[----:B-1----:R-:W-:Y:S06]  /*0140*/  @!P0 BRA `(.L_x_2) ;  /* 0x0000000000148947 */ /* 0x002fec0003800000 */
[----:B------:R-:W-:Y:S02]  /*0150*/  MOV R2, R0 ;  /* 0x0000000000027202 */ /* 0x000fe40000000f00 */
[----:B------:R-:W-:Y:S02]  /*0160*/  MOV R3, R5 ;  /* 0x0000000500037202 */ /* 0x000fe40000000f00 */
[----:B------:R-:W-:-:S07]  /*0170*/  MOV R8, 0x190 ;  /* 0x0000019000087802 */ /* 0x000fce0000000f00 */
[----:B------:R-:W-:Y:S05]  /*0180*/  CALL.REL.NOINC `($__internal_2_$__cuda_sm3x_div_rn_noftz_f32_slowpath) ;  /* 0x0000001c00687944 */ /* 0x000fea0003c00000 */
[----:B------:R-:W-:-:S07]  /*0190*/  MOV R8, R2 ;  /* 0x0000000200087202 */ /* 0x000fce0000000f00 */
.L_x_2:
[----:B------:R-:W-:Y:S02]  /*01a0*/  HFMA2 R2, -RZ, RZ, 1.6650390625, 0.375244140625 ;  /* 0x3ea93601ff027431 */ /* 0x000fe400000001ff */
[----:B------:R-:W-:Y:S01]  /*01b0*/  IMAD.MOV.U32 R7, RZ, RZ, 0x437c0000 ;  /* 0x437c0000ff077424 */ /* 0x000fe200078e00ff */
[----:B------:R-:W-:Y:S01]  /*01c0*/  MOV R0, 0x3e8c4801 ;  /* 0x3e8c480100007802 */ /* 0x000fe20000000f00 */
[----:B------:R-:W-:Y:S02]  /*01d0*/  HFMA2 R9, -RZ, RZ, 3.056640625, -3022 ;  /* 0x421de9e7ff097431 */ /* 0x000fe400000001ff */
[----:B------:R-:W-:Y:S01]  /*01e0*/  IMAD.MOV.U32 R11, RZ, RZ, 0x41ecdeda ;  /* 0x41ecdedaff0b7424 */ /* 0x000fe200078e00ff */
[----:B------:R-:W-:Y:S01]  /*01f0*/  FSETP.NEU.AND P1, PT, R8, RZ, PT ;  /* 0x000000ff0800720b */ /* 0x000fe20003f2d000 */
[----:B------:R-:W-:Y:S01]  /*0200*/  BSSY.RECONVERGENT B0, `(.L_x_3) ;  /* 0x0000034000007945 */ /* 0x000fe20003800200 */
[----:B------:R-:W-:Y:S01]  /*0210*/  FFMA.RM R0, R0, R7, 12582913 ;  /* 0x4b40000100007423 */ /* 0x000fe20000004007 */
[----:B------:R-:W-:-:S04]  /*0220*/  FFMA.RM R3, R7, R2, 12582913 ;  /* 0x4b40000107037423 */ /* 0x000fc80000004002 */
[C---:B------:R-:W-:Y:S01]  /*0230*/  FADD R2, R3.reuse, -12583039 ;  /* 0xcb40007f03027421 */ /* 0x040fe20000000000 */
[----:B------:R-:W-:-:S03]  /*0240*/  SHF.L.U32 R3, R3, 0x17, RZ ;  /* 0x0000001703037819 */ /* 0x000fc600000006ff */
[----:B------:R-:W-:Y:S01]  /*0250*/  FFMA R6, -R11, 1.4426950216293334961, -R2 ;  /* 0x3fb8aa3b0b067823 */ /* 0x000fe20000000902 */
[----:B------:R-:W-:-:S03]  /*0260*/  FADD R2, R0, -12583039 ;  /* 0xcb40007f00027421 */ /* 0x000fc60000000000 */
[----:B------:R-:W-:Y:S01]  /*0270*/  FFMA R6, -R11, 1.925963033500011079e-08, R6 ;  /* 0x32a570600b067823 */ /* 0x000fe20000000106 */
[----:B------:R-:W-:-:S04]  /*0280*/  FFMA R2, -R9, 1.4426950216293334961, -R2 ;  /* 0x3fb8aa3b09027823 */ /* 0x000fc80000000902 */
[----:B------:R-:W-:Y:S01]  /*0290*/  FFMA R9, -R9, 1.925963033500011079e-08, R2 ;  /* 0x32a5706009097823 */ /* 0x000fe20000000102 */
[----:B------:R-:W0:Y:S01]  /*02a0*/  MUFU.EX2 R6, R6 ;  /* 0x0000000600067308 */ /* 0x000e220000000800 */
[----:B------:R-:W-:-:S07]  /*02b0*/  IMAD.SHL.U32 R2, R0, 0x800000, RZ ;  /* 0x0080000000027824 */ /* 0x000fce00078e00ff */
[----:B------:R-:W1:Y:S01]  /*02c0*/  MUFU.EX2 R9, R9 ;  /* 0x0000000900097308 */ /* 0x000e620000000800 */
[----:B0-----:R-:W-:-:S04]  /*02d0*/  FMUL R0, R3, R6 ;  /* 0x0000000603007220 */ /* 0x001fc80000400000 */
[----:B------:R-:W-:Y:S01]  /*02e0*/  FFMA R3, R3, R6, R0 ;  /* 0x0000000603037223 */ /* 0x000fe20000000000 */
[----:B------:R-:W-:Y:S01]  /*02f0*/  MOV R6, 0x3f800000 ;  /* 0x3f80000000067802 */ /* 0x000fe20000000f00 */
[----:B-1----:R-:W-:-:S04]  /*0300*/  FFMA R2, R2, R9, 1 ;  /* 0x3f80000002027423 */ /* 0x002fc80000000009 */
[----:B------:R-:W-:-:S05]  /*0310*/  FADD R7, R2, -R3 ;  /* 0x8000000302077221 */ /* 0x000fca0000000000 */
[----:B------:R-:W-:Y:S01]  /*0320*/  FSETP.NEU.AND P0, PT, R7, 1, PT ;  /* 0x3f8000000700780b */ /* 0x000fe20003f0d000 */
[----:B------:R-:W-:-:S12]  /*0330*/  @!P1 BRA `(.L_x_4) ;  /* 0x0000000000809947 */ /* 0x000fd80003800000 */
[----:B------:R-:W-:Y:S01]  /*0340*/  FFMA R0, RZ, 1.4426950216293334961, RZ ;  /* 0x3fb8aa3bff007823 */ /* 0x000fe200000000ff */
[----:B------:R-:W-:-:S03]  /*0350*/  FSETP.NAN.AND P3, PT, |R8|, |R8|, PT ;  /* 0x400000080800720b */ /* 0x000fc60003f68200 */
[----:B------:R-:W-:-:S04]  /*0360*/  FADD R0, RZ, R0 ;  /* 0x00000000ff007221 */ /* 0x000fc80000000000 */
[----:B------:R-:W-:-:S04]  /*0370*/  FFMA R0, RZ, RZ, R0 ;  /* 0x000000ffff007223 */ /* 0x000fc80000000000 */
[----:B------:R-:W-:-:S04]  /*0380*/  FFMA R0, RZ, RZ, R0 ;  /* 0x000000ffff007223 */ /* 0x000fc80000000000 */
[----:B------:R-:W-:-:S04]  /*0390*/  FADD R9, R0, 1 ;  /* 0x3f80000000097421 */ /* 0x000fc80000000000 */
[C---:B------:R-:W-:Y:S01]  /*03a0*/  FMUL R6, R9.reuse, R8 ;  /* 0x0000000809067220 */ /* 0x040fe20000400000 */
[----:B------:R-:W-:-:S03]  /*03b0*/  FADD R13, R9, -1 ;  /* 0xbf800000090d7421 */ /* 0x000fc60000000000 */
[----:B------:R-:W0:Y:S01]  /*03c0*/  FRND R11, R6 ;  /* 0x00000006000b7307 */ /* 0x000e220000201000 */
[----:B------:R-:W-:Y:S01]  /*03d0*/  FADD R0, R0, -R13 ;  /* 0x8000000d00007221 */ /* 0x000fe20000000000 */
[-C--:B------:R-:W-:Y:S01]  /*03e0*/  FFMA R9, R9, R8.reuse, -R6 ;  /* 0x0000000809097223 */ /* 0x080fe20000000806 */
[----:B------:R-:W-:Y:S02]  /*03f0*/  MOV R13, 0x391fcb8e ;  /* 0x391fcb8e000d7802 */ /* 0x000fe40000000f00 */
[----:B------:R-:W-:Y:S01]  /*0400*/  FSETP.GT.AND P1, PT, |R6|, 152, PT ;  /* 0x431800000600780b */ /* 0x000fe20003f24200 */
[----:B------:R-:W-:Y:S02]  /*0410*/  FFMA R9, R0, R8, R9 ;  /* 0x0000000800097223 */ /* 0x000fe40000000009 */
[----:B------:R-:W1:Y:S01]  /*0420*/  F2I.NTZ R10, R6 ;  /* 0x00000006000a7305 */ /* 0x000e620000203100 */
[----:B0-----:R-:W-:Y:S01]  /*0430*/  FADD R0, R6, -R11 ;  /* 0x8000000b06007221 */ /* 0x001fe20000000000 */
[----:B------:R-:W-:-:S03]  /*0440*/  FSETP.GT.AND P2, PT, R11, RZ, PT ;  /* 0x000000ff0b00720b */ /* 0x000fc60003f44000 */
[----:B------:R-:W-:-:S04]  /*0450*/  FADD R0, R0, R9 ;  /* 0x0000000900007221 */ /* 0x000fc80000000000 */
[----:B------:R-:W-:-:S04]  /*0460*/  FFMA R9, R0, R13, 0.0013391353422775864601 ;  /* 0x3aaf85ed00097423 */ /* 0x000fc8000000000d */
[----:B------:R-:W-:-:S04]  /*0470*/  FFMA R9, R0, R9, 0.0096188392490148544312 ;  /* 0x3c1d985600097423 */ /* 0x000fc80000000009 */
[----:B------:R-:W-:-:S04]  /*0480*/  FFMA R9, R0, R9, 0.055503588169813156128 ;  /* 0x3d6357bb00097423 */ /* 0x000fc80000000009 */
[----:B------:R-:W-:Y:S01]  /*0490*/  FFMA R11, R0, R9, 0.24022644758224487305 ;  /* 0x3e75fdec000b7423 */ /* 0x000fe20000000009 */
[----:B------:R-:W-:Y:S02]  /*04a0*/  SEL R9, RZ, 0x83000000, P2 ;  /* 0x83000000ff097807 */ /* 0x000fe40001000000 */
[----:B------:R-:W-:Y:S01]  /*04b0*/  FSETP.GEU.AND P2, PT, R6, RZ, PT ;  /* 0x000000ff0600720b */ /* 0x000fe20003f4e000 */
[----:B------:R-:W-:Y:S01]  /*04c0*/  FFMA R13, R0, R11, 0.69314718246459960938 ;  /* 0x3f317218000d7423 */ /* 0x000fe2000000000b */
[----:B------:R-:W-:Y:S01]  /*04d0*/  IADD3 R11, PT, PT, R9, 0x7f000000, RZ ;  /* 0x7f000000090b7810 */ /* 0x000fe20007ffe0ff */
[----:B-1----:R-:W-:Y:S01]  /*04e0*/  IMAD R10, R10, 0x800000, -R9 ;  /* 0x008000000a0a7824 */ /* 0x002fe200078e0a09 */
[----:B------:R-:W-:Y:S01]  /*04f0*/  FSEL R6, RZ, +INF , !P2 ;  /* 0x7f800000ff067808 */ /* 0x000fe20005000000 */
[----:B------:R-:W-:-:S04]  /*0500*/  FFMA R0, R0, R13, 1 ;  /* 0x3f80000000007423 */ /* 0x000fc8000000000d */
[----:B------:R-:W-:-:S04]  /*0510*/  FMUL R11, R11, R0 ;  /* 0x000000000b0b7220 */ /* 0x000fc80000400000 */
[----:B------:R-:W-:Y:S01]  /*0520*/  @!P1 FMUL R6, R10, R11 ;  /* 0x0000000b0a069220 */ /* 0x000fe20000400000 */
[----:B------:R-:W-:-:S07]  /*0530*/  @P3 FADD R6, R8, 2 ;  /* 0x4000000008063421 */ /* 0x000fce0000000000 */
.L_x_4:
[----:B------:R-:W-:Y:S05]  /*0540*/  BSYNC.RECONVERGENT B0 ;  /* 0x0000000000007941 */ /* 0x000fea0003800200 */
.L_x_3:
[----:B------:R-:W-:Y:S01]  /*0550*/  HFMA2 R0, -RZ, RZ, 1.875, 0 ;  /* 0x3f800000ff007431 */ /* 0x000fe200000001ff */
[----:B------:R-:W-:Y:S06]  /*0560*/  @!P0 BRA `(.L_x_5) ;  /* 0x0000000400148947 */ /* 0x000fec0003800000 */
[----:B------:R-:W-:-:S13]  /*0570*/  FSETP.NAN.AND P0, PT, |R7|, |R7|, PT ;  /* 0x400000070700720b */ /* 0x000fda0003f08200 */
[----:B------:R-:W-:Y:S01]  /*0580*/  @P0 FADD R0, R7, -0.5 ;  /* 0xbf00000007000421 */ /* 0x000fe20000000000 */
[----:B------:R-:W-:Y:S06]  /*0590*/  @P0 BRA `(.L_x_5) ;  /* 0x0000000400080947 */ /* 0x000fec0003800000 */
[----:B------:R-:W-:-:S04]  /*05a0*/  FSETP.NEU.AND P0, PT, |R7|, +INF , PT ;  /* 0x7f8000000700780b */ /* 0x000fc80003f0d200 */
[----:B------:R-:W-:-:S13]  /*05b0*/  FSETP.NEU.AND P0, PT, R7, RZ, P0 ;  /* 0x000000ff0700720b */ /* 0x000fda000070d000 */
[----:B------:R-:W-:-:S05]  /*05c0*/  @!P0 FADD R0, R7, R7 ;  /* 0x0000000707008221 */ /* 0x000fca0000000000 */
[----:B------:R-:W-:-:S04]  /*05d0*/  @!P0 LOP3.LUT R0, R0, 0x7fffffff, RZ, 0xc0, !PT ;  /* 0x7fffffff00008812 */ /* 0x000fc800078ec0ff */
[----:B------:R-:W-:Y:S01]  /*05e0*/  @!P0 LOP3.LUT R0, R0, 0x7f800000, RZ, 0x3c, !PT ;  /* 0x7f80000000008812 */ /* 0x000fe200078e3cff */
[----:B------:R-:W-:Y:S06]  /*05f0*/  @!P0 BRA `(.L_x_5) ;  /* 0x0000000000f08947 */ /* 0x000fec0003800000 */
[C---:B------:R-:W-:Y:S01]  /*0600*/  FMUL R0, |R7|.reuse, 16777216 ;  /* 0x4b80000007007820 */ /* 0x040fe20000400200 */
[----:B------:R-:W-:Y:S01]  /*0610*/  FSETP.GEU.AND P0, PT, |R7|, 1.175494350822287508e-38, PT ;  /* 0x008000000700780b */ /* 0x000fe20003f0e200 */
[----:B------:R-:W-:Y:S01]  /*0620*/  IMAD.MOV.U32 R14, RZ, RZ, 0x3a2c32e4 ;  /* 0x3a2c32e4ff0e7424 */ /* 0x000fe200078e00ff */
[----:B------:R-:W-:Y:S02]  /*0630*/  FSETP.GEU.AND P2, PT, R2, R3, PT ;  /* 0x000000030200720b */ /* 0x000fe40003f4e000 */
[----:B------:R-:W-:-:S04]  /*0640*/  FSEL R0, R0, |R7|, !P0 ;  /* 0x4000000700007208 */ /* 0x000fc80004000000 */
[----:B------:R-:W-:-:S04]  /*0650*/  IADD3 R7, PT, PT, R0, -0x3f3504f3, RZ ;  /* 0xc0cafb0d00077810 */ /* 0x000fc80007ffe0ff */
[----:B------:R-:W-:-:S04]  /*0660*/  LOP3.LUT R7, R7, 0xff800000, RZ, 0xc0, !PT ;  /* 0xff80000007077812 */ /* 0x000fc800078ec0ff */
[-C--:B------:R-:W-:Y:S02]  /*0670*/  IADD3 R0, PT, PT, R0, -R7.reuse, RZ ;  /* 0x8000000700007210 */ /* 0x080fe40007ffe0ff */
[----:B------:R-:W-:-:S03]  /*0680*/  I2FP.F32.S32 R7, R7 ;  /* 0x0000000700077245 */ /* 0x000fc60000201400 */
[C---:B------:R-:W-:Y:S01]  /*0690*/  FADD R9, R0.reuse, 1 ;  /* 0x3f80000000097421 */ /* 0x040fe20000000000 */
[----:B------:R-:W-:Y:S01]  /*06a0*/  FADD R8, R0, -1 ;  /* 0xbf80000000087421 */ /* 0x000fe20000000000 */
[----:B------:R-:W-:-:S03]  /*06b0*/  FSEL R0, RZ, -24, P0 ;  /* 0xc1c00000ff007808 */ /* 0x000fc60000000000 */
[----:B------:R-:W-:Y:S01]  /*06c0*/  FADD R10, R8, R8 ;  /* 0x00000008080a7221 */ /* 0x000fe20000000000 */
[----:B------:R-:W0:Y:S01]  /*06d0*/  MUFU.RCP R9, R9 ;  /* 0x0000000900097308 */ /* 0x000e220000001000 */
[----:B------:R-:W-:Y:S02]  /*06e0*/  FFMA R7, R7, 1.1920928955078125e-07, R0 ;  /* 0x3400000007077823 */ /* 0x000fe40000000000 */
[----:B0-----:R-:W-:-:S04]  /*06f0*/  FMUL R10, R9, R10 ;  /* 0x0000000a090a7220 */ /* 0x001fc80000400000 */
[----:B------:R-:W-:Y:S01]  /*0700*/  FADD R12, R8, -R10 ;  /* 0x8000000a080c7221 */ /* 0x000fe20000000000 */
[C---:B------:R-:W-:Y:S01]  /*0710*/  FMUL R11, R10.reuse, R10 ;  /* 0x0000000a0a0b7220 */ /* 0x040fe20000400000 */
[----:B------:R-:W-:Y:S02]  /*0720*/  FFMA R0, R10, 1.4426950216293334961, R7 ;  /* 0x3fb8aa3b0a007823 */ /* 0x000fe40000000007 */
[----:B------:R-:W-:Y:S01]  /*0730*/  FADD R13, R12, R12 ;  /* 0x0000000c0c0d7221 */ /* 0x000fe20000000000 */
[----:B------:R-:W-:Y:S01]  /*0740*/  FFMA R12, R11, R14, 0.0032181653659790754318 ;  /* 0x3b52e7db0b0c7423 */ /* 0x000fe2000000000e */
[----:B------:R-:W-:Y:S02]  /*0750*/  FADD R7, R7, -R0 ;  /* 0x8000000007077221 */ /* 0x000fe40000000000 */
[----:B------:R-:W-:Y:S01]  /*0760*/  FFMA R8, R8, -R10, R13 ;  /* 0x8000000a08087223 */ /* 0x000fe2000000000d */
[----:B------:R-:W-:Y:S01]  /*0770*/  FFMA R12, R11, R12, 0.018033718690276145935 ;  /* 0x3c93bb730b0c7423 */ /* 0x000fe2000000000c */
[----:B------:R-:W-:-:S02]  /*0780*/  FFMA R7, R10, 1.4426950216293334961, R7 ;  /* 0x3fb8aa3b0a077823 */ /* 0x000fc40000000007 */
[----:B------:R-:W-:Y:S01]  /*0790*/  FMUL R8, R9, R8 ;  /* 0x0000000809087220 */ /* 0x000fe20000400000 */
[----:B------:R-:W-:-:S03]  /*07a0*/  FFMA R12, R11, R12, 0.12022458761930465698 ;  /* 0x3df6384f0b0c7423 */ /* 0x000fc6000000000c */
[----:B------:R-:W-:Y:S01]  /*07b0*/  FFMA R7, R8, 1.4426950216293334961, R7 ;  /* 0x3fb8aa3b08077823 */ /* 0x000fe20000000007 */
[----:B------:R-:W-:-:S03]  /*07c0*/  FMUL R11, R11, R12 ;  /* 0x0000000c0b0b7220 */ /* 0x000fc60000400000 */
[----:B------:R-:W-:Y:S01]  /*07d0*/  FFMA R9, R10, 1.9251366722983220825e-08, R7 ;  /* 0x32a55e340a097823 */ /* 0x000fe20000000007 */
[----:B------:R-:W-:-:S04]  /*07e0*/  FMUL R7, R11, 3 ;  /* 0x404000000b077820 */ /* 0x000fc80000400000 */
[----:B------:R-:W-:-:S04]  /*07f0*/  FFMA R8, R8, R7, R9 ;  /* 0x0000000708087223 */ /* 0x000fc80000000009 */
[----:B------:R-:W-:-:S04]  /*0800*/  FFMA R11, R10, R11, R8 ;  /* 0x0000000b0a0b7223 */ /* 0x000fc80000000008 */
[----:B------:R-:W-:-:S04]  /*0810*/  FADD R7, R0, R11 ;  /* 0x0000000b00077221 */ /* 0x000fc80000000000 */
[----:B------:R-:W-:Y:S01]  /*0820*/  FMUL R8, R7, -0.5 ;  /* 0xbf00000007087820 */ /* 0x000fe20000400000 */
[----:B------:R-:W-:-:S03]  /*0830*/  FADD R0, -R0, R7 ;  /* 0x0000000700007221 */ /* 0x000fc60000000100 */
[----:B------:R-:W0:Y:S01]  /*0840*/  FRND R9, R8 ;  /* 0x0000000800097307 */ /* 0x000e220000201000 */
[----:B------:R-:W-:Y:S01]  /*0850*/  FADD R0, R11, -R0 ;  /* 0x800000000b007221 */ /* 0x000fe20000000000 */
[----:B------:R-:W-:Y:S01]  /*0860*/  FFMA R7, R7, -0.5, -R8 ;  /* 0xbf00000007077823 */ /* 0x000fe20000000808 */
[----:B------:R-:W-:Y:S02]  /*0870*/  MOV R11, 0x391fcb8e ;  /* 0x391fcb8e000b7802 */ /* 0x000fe40000000f00 */
[----:B------:R-:W-:Y:S01]  /*0880*/  FSETP.GT.AND P1, PT, |R8|, 152, PT ;  /* 0x431800000800780b */ /* 0x000fe20003f24200 */
[----:B------:R-:W-:Y:S02]  /*0890*/  FFMA R7, R0, -0.5, R7 ;  /* 0xbf00000000077823 */ /* 0x000fe40000000007 */
        /* <DEDUP_REMOVED lines=11> */
[----:B------:R-:W-:Y:S02]  /*0950*/  IADD3 R2, PT, PT, R7, 0x7f000000, RZ ;  /* 0x7f00000007027810 */ /* 0x000fe40007ffe0ff */
[----:B-1----:R-:W-:Y:S01]  /*0960*/  LEA R10, R10, -R7, 0x17 ;  /* 0x800000070a0a7211 */ /* 0x002fe200078eb8ff */
[----:B------:R-:W-:Y:S01]  /*0970*/  FFMA R9, R0, R9, 1 ;  /* 0x3f80000000097423 */ /* 0x000fe20000000009 */
[----:B------:R-:W-:-:S03]  /*0980*/  FSEL R0, RZ, +INF , !P0 ;  /* 0x7f800000ff007808 */ /* 0x000fc60004000000 */
[----:B------:R-:W-:-:S04]  /*0990*/  FMUL R9, R2, R9 ;  /* 0x0000000902097220 */ /* 0x000fc80000400000 */
[----:B------:R-:W-:Y:S01]  /*09a0*/  @!P1 FMUL R0, R10, R9 ;  /* 0x000000090a009220 */ /* 0x000fe20000400000 */
[----:B------:R-:W-:-:S07]  /*09b0*/  @!P2 IMAD.MOV.U32 R0, RZ, RZ, 0x7fffffff ;  /* 0x7fffffffff00a424 */ /* 0x000fce00078e00ff */
.L_x_5:
[----:B------:R-:W-:Y:S01]  /*09c0*/  MOV R3, 0x32566ca3 ;  /* 0x32566ca300037802 */ /* 0x000fe20000000f00 */
[----:B------:R-:W-:Y:S01]  /*09d0*/  BSSY.RECONVERGENT B0, `(.L_x_6) ;  /* 0x0000030000007945 */ /* 0x000fe20003800200 */
[----:B------:R-:W-:Y:S02]  /*09e0*/  MOV R2, 0x3fb8aa3b ;  /* 0x3fb8aa3b00027802 */ /* 0x000fe40000000f00 */
[----:B------:R-:W-:-:S03]  /*09f0*/  MOV R7, 0x3e762a85 ;  /* 0x3e762a8500077802 */ /* 0x000fc60000000f00 */
[----:B------:R-:W-:-:S04]  /*0a00*/  FFMA R2, -R3, R2, -1.6777745415197387047e-08 ;  /* 0xb2901ea703027423 */ /* 0x000fc80000000102 */
[----:B------:R-:W-:-:S04]  /*0a10*/  FFMA R2, -R7, 1.9251366722983220825e-08, R2 ;  /* 0x32a55e3407027823 */ /* 0x000fc80000000102 */
[----:B------:R-:W-:-:S04]  /*0a20*/  FFMA R2, -R3, 0.021026089787483215332, R2 ;  /* 0x3cac3ee803027823 */ /* 0x000fc80000000102 */
[----:B------:R-:W-:-:S04]  /*0a30*/  FFMA R2, -R7, 0.0070086969062685966492, R2 ;  /* 0x3be5a93607027823 */ /* 0x000fc80000000102 */
[----:B------:R-:W-:-:S04]  /*0a40*/  FADD R3, R2, 1.6531810760498046875 ;  /* 0x3fd39b7002037421 */ /* 0x000fc80000000000 */
[C---:B------:R-:W-:Y:S01]  /*0a50*/  FMUL R8, R3.reuse, -0.25 ;  /* 0xbe80000003087820 */ /* 0x040fe20000400000 */
[----:B------:R-:W-:-:S03]  /*0a60*/  FADD R7, R3, -1.6531810760498046875 ;  /* 0xbfd39b7003077421 */ /* 0x000fc60000000000 */
[----:B------:R-:W0:Y:S01]  /*0a70*/  FRND R9, R8 ;  /* 0x0000000800097307 */ /* 0x000e220000201000 */
[----:B------:R-:W-:Y:S01]  /*0a80*/  FADD R7, R2, -R7 ;  /* 0x8000000702077221 */ /* 0x000fe20000000000 */
[----:B------:R-:W-:Y:S01]  /*0a90*/  FFMA R2, R3, -0.25, -R8 ;  /* 0xbe80000003027823 */ /* 0x000fe20000000808 */
[----:B------:R-:W-:-:S03]  /*0aa0*/  FSETP.GEU.AND P1, PT, R8, RZ, PT ;  /* 0x000000ff0800720b */ /* 0x000fc60003f2e000 */
[----:B------:R-:W-:Y:S01]  /*0ab0*/  FFMA R2, R7, -0.25, R2 ;  /* 0xbe80000007027823 */ /* 0x000fe20000000002 */
[----:B------:R-:W-:Y:S02]  /*0ac0*/  IMAD.MOV.U32 R7, RZ, RZ, 0x391fcb8e ;  /* 0x391fcb8eff077424 */ /* 0x000fe400078e00ff */
[----:B0-----:R-:W-:Y:S01]  /*0ad0*/  FADD R3, R8, -R9 ;  /* 0x8000000908037221 */ /* 0x001fe20000000000 */
[----:B------:R-:W-:-:S03]  /*0ae0*/  FSETP.GT.AND P0, PT, R9, RZ, PT ;  /* 0x000000ff0900720b */ /* 0x000fc60003f04000 */
[----:B------:R-:W-:Y:S01]  /*0af0*/  FADD R2, R2, R3 ;  /* 0x0000000302027221 */ /* 0x000fe20000000000 */
[----:B------:R-:W-:Y:S02]  /*0b00*/  SEL R10, RZ, 0x83000000, P0 ;  /* 0x83000000ff0a7807 */ /* 0x000fe40000000000 */
[----:B------:R-:W-:Y:S01]  /*0b10*/  FSETP.GT.AND P0, PT, |R8|, 152, PT ;  /* 0x431800000800780b */ /* 0x000fe20003f04200 */
[----:B------:R-:W-:Y:S01]  /*0b20*/  FFMA R3, R2, R7, 0.0013391353422775864601 ;  /* 0x3aaf85ed02037423 */ /* 0x000fe20000000007 */
[----:B------:R-:W-:Y:S01]  /*0b30*/  IADD3 R12, PT, PT, R10, 0x7f000000, RZ ;  /* 0x7f0000000a0c7810 */ /* 0x000fe20007ffe0ff */
[----:B------:R-:W0:Y:S02]  /*0b40*/  F2I.NTZ R7, R8 ;  /* 0x0000000800077305 */ /* 0x000e240000203100 */
[----:B------:R-:W-:-:S04]  /*0b50*/  FFMA R3, R2, R3, 0.0096188392490148544312 ;  /* 0x3c1d985602037423 */ /* 0x000fc80000000003 */
[----:B------:R-:W-:-:S04]  /*0b60*/  FFMA R3, R2, R3, 0.055503588169813156128 ;  /* 0x3d6357bb02037423 */ /* 0x000fc80000000003 */
[----:B------:R-:W-:-:S04]  /*0b70*/  FFMA R3, R2, R3, 0.24022644758224487305 ;  /* 0x3e75fdec02037423 */ /* 0x000fc80000000003 */
[C---:B------:R-:W-:Y:S01]  /*0b80*/  FFMA R3, R2.reuse, R3, 0.69314718246459960938 ;  /* 0x3f31721802037423 */ /* 0x040fe20000000003 */
[----:B0-----:R-:W-:Y:S02]  /*0b90*/  LEA R10, R7, -R10, 0x17 ;  /* 0x8000000a070a7211 */ /* 0x001fe400078eb8ff */
[----:B------:R0:W1:Y:S01]  /*0ba0*/  MUFU.RSQ R7, R6 ;  /* 0x0000000600077308 */ /* 0x0000620000001400 */
[----:B------:R-:W-:Y:S01]  /*0bb0*/  FFMA R3, R2, R3, 1 ;  /* 0x3f80000002037423 */ /* 0x000fe20000000003 */
[----:B------:R-:W-:-:S03]  /*0bc0*/  IADD3 R2, PT, PT, R6, -0xd000000, RZ ;  /* 0xf300000006027810 */ /* 0x000fc60007ffe0ff */
[----:B------:R-:W-:Y:S01]  /*0bd0*/  FMUL R3, R3, R12 ;  /* 0x0000000c03037220 */ /* 0x000fe20000400000 */
[----:B------:R-:W-:-:S03]  /*0be0*/  ISETP.GT.U32.AND P2, PT, R2, 0x727fffff, PT ;  /* 0x727fffff0200780c */ /* 0x000fc60003f44070 */
[----:B------:R-:W-:Y:S01]  /*0bf0*/  FMUL R3, R3, R10 ;  /* 0x0000000a03037220 */ /* 0x000fe20000400000 */
[----:B------:R-:W-:-:S05]  /*0c00*/  @P0 FSEL R3, RZ, +INF , !P1 ;  /* 0x7f800000ff030808 */ /* 0x000fca0004800000 */
[----:B------:R-:W-:-:S04]  /*0c10*/  FMUL R11, R3, R0 ;  /* 0x00000000030b7220 */ /* 0x000fc80000400000 */
[----:B01----:R-:W-:Y:S05]  /*0c20*/  @!P2 BRA `(.L_x_7) ;  /* 0x000000000018a947 */ /* 0x003fea0003800000 */
[----:B------:R-:W-:Y:S01]  /*0c30*/  BSSY.RECONVERGENT B1, `(.L_x_8) ;  /* 0x0000004000017945 */ /* 0x000fe20003800200 */
[----:B------:R-:W-:Y:S01]  /*0c40*/  IMAD.MOV.U32 R0, RZ, RZ, R6 ;  /* 0x000000ffff007224 */ /* 0x000fe200078e0006 */
[----:B------:R-:W-:-:S07]  /*0c50*/  MOV R10, 0xc70 ;  /* 0x00000c70000a7802 */ /* 0x000fce0000000f00 */
[----:B------:R-:W-:Y:S05]  /*0c60*/  CALL.REL.NOINC `($__internal_1_$__cuda_sm20_sqrt_rn_f32_slowpath) ;  /* 0x0000001000547944 */ /* 0x000fea0003c00000 */
[----:B------:R-:W-:Y:S05]  /*0c70*/  BSYNC.RECONVERGENT B1 ;  /* 0x0000000000017941 */ /* 0x000fea0003800200 */
.L_x_8:
[----:B------:R-:W-:Y:S05]  /*0c80*/  BRA `(.L_x_9) ;  /* 0x0000000000107947 */ /* 0x000fea0003800000 */
.L_x_7:
[C---:B------:R-:W-:Y:S01]  /*0c90*/  FMUL.FTZ R3, R7.reuse, R6 ;  /* 0x0000000607037220 */ /* 0x040fe20000410000 */
[----:B------:R-:W-:-:S03]  /*0ca0*/  FMUL.FTZ R2, R7, 0.5 ;  /* 0x3f00000007027820 */ /* 0x000fc60000410000 */
[----:B------:R-:W-:-:S04]  /*0cb0*/  FFMA R0, -R3, R3, R6 ;  /* 0x0000000303007223 */ /* 0x000fc80000000106 */
[----:B------:R-:W-:-:S07]  /*0cc0*/  FFMA R0, R0, R2, R3 ;  /* 0x0000000200007223 */ /* 0x000fce0000000003 */
.L_x_9:
[----:B------:R-:W-:Y:S05]  /*0cd0*/  BSYNC.RECONVERGENT B0 ;  /* 0x0000000000007941 */ /* 0x000fea0003800200 */
.L_x_6:
[----:B------:R-:W0:Y:S01]  /*0ce0*/  LDCU UR8, c[0x0][0x388] ;  /* 0x00007100ff0877ac */ /* 0x000e220008000800 */
[----:B------:R-:W-:Y:S01]  /*0cf0*/  BSSY.RECONVERGENT B0, `(.L_x_10) ;  /* 0x0000035000007945 */ /* 0x000fe20003800200 */
[----:B------:R-:W-:Y:S01]  /*0d00*/  FMUL R0, R11, R0 ;  /* 0x000000000b007220 */ /* 0x000fe20000400000 */
[----:B0-----:R-:W-:-:S06]  /*0d10*/  USHF.R.U32.HI UR4, URZ, 0x1, UR8 ;  /* 0x00000001ff047899 */ /* 0x001fcc0008011608 */
[----:B------:R-:W-:-:S13]  /*0d20*/  ISETP.GT.U32.AND P0, PT, R4, UR4, PT ;  /* 0x0000000404007c0c */ /* 0x000fda000bf04070 */
[----:B------:R-:W-:Y:S05]  /*0d30*/  @P0 BRA `(.L_x_11) ;  /* 0x0000000000700947 */ /* 0x000fea0003800000 */
[----:B------:R-:W0:Y:S01]  /*0d40*/  I2F.F64.U32 R22, UR8 ;  /* 0x0000000800167d12 */ /* 0x000e220008201800 */
[----:B------:R-:W-:Y:S01]  /*0d50*/  HFMA2 R8, -RZ, RZ, 0, 5.9604644775390625e-08 ;  /* 0x00000001ff087431 */ /* 0x000fe200000001ff */
[----:B------:R-:W-:Y:S01]  /*0d60*/  I2FP.F32.U32 R3, R4 ;  /* 0x0000000400037245 */ /* 0x000fe20000201000 */
[----:B------:R-:W-:Y:S01]  /*0d70*/  UMOV UR6, 0x60000000 ;  /* 0x6000000000067882 */ /* 0x000fe20000000000 */
[----:B------:R-:W-:Y:S01]  /*0d80*/  UMOV UR7, 0x400921fb ;  /* 0x400921fb00077882 */ /* 0x000fe20000000000 */
[----:B------:R-:W-:Y:S02]  /*0d90*/  BSSY.RECONVERGENT B1, `(.L_x_12) ;  /* 0x0000014000017945 */ /* 0x000fe40003800200 */
[----:B------:R-:W-:-:S04]  /*0da0*/  FMUL R7, R3, R6 ;  /* 0x0000000603077220 */ /* 0x000fc80000400000 */
[----:B------:R-:W1:Y:S08]  /*0db0*/  F2F.F64.F32 R2, R7 ;  /* 0x0000000700027310 */ /* 0x000e700000201800 */
[----:B0-----:R-:W0:Y:S02]  /*0dc0*/  MUFU.RCP64H R9, R23 ;  /* 0x0000001700097308 */ /* 0x001e240000001800 */
[----:B0-----:R-:W-:-:S08]  /*0dd0*/  DFMA R10, -R22, R8, 1 ;  /* 0x3ff00000160a742b */ /* 0x001fd00000000108 */
[----:B------:R-:W-:-:S08]  /*0de0*/  DFMA R10, R10, R10, R10 ;  /* 0x0000000a0a0a722b */ /* 0x000fd0000000000a */
[----:B------:R-:W-:Y:S02]  /*0df0*/  DFMA R8, R8, R10, R8 ;  /* 0x0000000a0808722b */ /* 0x000fe40000000008 */
[----:B-1----:R-:W-:-:S06]  /*0e00*/  DADD R10, R2, R2 ;  /* 0x00000000020a7229 */ /* 0x002fcc0000000002 */
[----:B------:R-:W-:Y:S02]  /*0e10*/  DFMA R2, -R22, R8, 1 ;  /* 0x3ff000001602742b */ /* 0x000fe40000000108 */
[----:B------:R-:W-:-:S06]  /*0e20*/  DMUL R10, R10, UR6 ;  /* 0x000000060a0a7c28 */ /* 0x000fcc0008000000 */
[----:B------:R-:W-:-:S04]  /*0e30*/  DFMA R2, R8, R2, R8 ;  /* 0x000000020802722b */ /* 0x000fc80000000008 */
[----:B------:R-:W-:-:S04]  /*0e40*/  FSETP.GEU.AND P1, PT, |R11|, 6.5827683646048100446e-37, PT ;  /* 0x036000000b00780b */ /* 0x000fc80003f2e200 */
[----:B------:R-:W-:-:S08]  /*0e50*/  DMUL R8, R10, R2 ;  /* 0x000000020a087228 */ /* 0x000fd00000000000 */
[----:B------:R-:W-:-:S08]  /*0e60*/  DFMA R12, -R22, R8, R10 ;  /* 0x00000008160c722b */ /* 0x000fd0000000010a */
[----:B------:R-:W-:-:S10]  /*0e70*/  DFMA R2, R2, R12, R8 ;  /* 0x0000000c0202722b */ /* 0x000fd40000000008 */
[----:B------:R-:W-:-:S05]  /*0e80*/  FFMA R7, RZ, R23, R3 ;  /* 0x00000017ff077223 */ /* 0x000fca0000000003 */
[----:B------:R-:W-:-:S13]  /*0e90*/  FSETP.GT.AND P0, PT, |R7|, 1.469367938527859385e-39, PT ;  /* 0x001000000700780b */ /* 0x000fda0003f04200 */
[----:B------:R-:W-:Y:S05]  /*0ea0*/  @P0 BRA P1, `(.L_x_13) ;  /* 0x0000000000080947 */ /* 0x000fea0000800000 */
[----:B------:R-:W-:-:S07]  /*0eb0*/  MOV R20, 0xed0 ;  /* 0x00000ed000147802 */ /* 0x000fce0000000f00 */
[----:B------:R-:W-:Y:S05]  /*0ec0*/  CALL.REL.NOINC `($__internal_0_$__cuda_sm20_div_rn_f64_full) ;  /* 0x0000000800447944 */ /* 0x000fea0003c00000 */
.L_x_13:
[----:B------:R-:W-:Y:S05]  /*0ed0*/  BSYNC.RECONVERGENT B1 ;  /* 0x0000000000017941 */ /* 0x000fea0003800200 */
.L_x_12:
[----:B------:R0:W1:Y:S01]  /*0ee0*/  F2F.F32.F64 R3, R2 ;  /* 0x0000000200037310 */ /* 0x0000620000301000 */
[----:B------:R-:W-:Y:S05]  /*0ef0*/  BRA `(.L_x_14) ;  /* 0x0000000000507947 */ /* 0x000fea0003800000 */
.L_x_11:
[----:B------:R-:W-:Y:S01]  /*0f00*/  IADD3 R2, PT, PT, R4, -UR8, RZ ;  /* 0x8000000804027c10 */ /* 0x000fe2000fffe0ff */
[----:B------:R-:W-:Y:S01]  /*0f10*/  BSSY.RECONVERGENT B1, `(.L_x_14) ;  /* 0x0000012000017945 */ /* 0x000fe20003800200 */
[----:B------:R-:W-:Y:S02]  /*0f20*/  I2FP.F32.U32 R7, UR8 ;  /* 0x0000000800077c45 */ /* 0x000fe40008201000 */
[----:B------:R-:W-:Y:S02]  /*0f30*/  I2FP.F32.S32 R3, R2 ;  /* 0x0000000200037245 */ /* 0x000fe40000201400 */
[----:B------:R-:W0:Y:S03]  /*0f40*/  MUFU.RCP R8, R7 ;  /* 0x0000000700087308 */ /* 0x000e260000001000 */
[----:B------:R-:W-:-:S04]  /*0f50*/  FMUL R2, R3, R6 ;  /* 0x0000000603027220 */ /* 0x000fc80000400000 */
[----:B------:R-:W-:-:S04]  /*0f60*/  FFMA R2, R3, R6, R2 ;  /* 0x0000000603027223 */ /* 0x000fc80000000002 */
[----:B------:R-:W-:-:S04]  /*0f70*/  FMUL R2, R2, 3.1415927410125732422 ;  /* 0x40490fdb02027820 */ /* 0x000fc80000400000 */
        /* <DEDUP_REMOVED lines=8> */
[----:B------:R-:W-:-:S07]  /*1000*/  MOV R8, 0x1020 ;  /* 0x0000102000087802 */ /* 0x000fce0000000f00 */
[----:B------:R-:W-:Y:S05]  /*1010*/  CALL.REL.NOINC `($__internal_2_$__cuda_sm3x_div_rn_noftz_f32_slowpath) ;  /* 0x0000000c00c47944 */ /* 0x000fea0003c00000 */
[----:B------:R-:W-:-:S07]  /*1020*/  IMAD.MOV.U32 R3, RZ, RZ, R2 ;  /* 0x000000ffff037224 */ /* 0x000fce00078e0002 */
.L_x_15:
[----:B------:R-:W-:Y:S05]  /*1030*/  BSYNC.RECONVERGENT B1 ;  /* 0x0000000000017941 */ /* 0x000fea0003800200 */
.L_x_14:
[----:B------:R-:W-:Y:S05]  /*1040*/  BSYNC.RECONVERGENT B0 ;  /* 0x0000000000007941 */ /* 0x000fea0003800200 */
.L_x_10:
[----:B0-----:R-:W-:Y:S01]  /*1050*/  HFMA2 R2, -RZ, RZ, 1.693359375, 0.015625 ;  /* 0x3ec62400ff027431 */ /* 0x001fe200000001ff */
[----:B------:R-:W-:Y:S01]  /*1060*/  MOV R14, 0x437c0000 ;  /* 0x437c0000000e7802 */ /* 0x000fe20000000f00 */
[----:B------:R-:W-:Y:S02]  /*1070*/  HFMA2 R12, -RZ, RZ, 0.96630859375, -0.0022525787353515625 ;  /* 0x3bbb989dff0c7431 */ /* 0x000fe400000001ff */
[C---:B-1----:R-:W-:Y:S01]  /*1080*/  FMUL R8, R3.reuse, -0.5 ;  /* 0xbf00000003087820 */ /* 0x042fe20000400000 */
[----:B------:R-:W-:Y:S01]  /*1090*/  FADD R7, -R3, 6.2831854820251464844 ;  /* 0x40c90fdb03077421 */ /* 0x000fe20000000100 */
[----:B------:R-:W-:Y:S01]  /*10a0*/  IMAD.MOV.U32 R11, RZ, RZ, 0x419de9e7 ;  /* 0x419de9e7ff0b7424 */ /* 0x000fe200078e00ff */
[----:B------:R-:W-:Y:S01]  /*10b0*/  MOV R13, 0x3ecc422a ;  /* 0x3ecc422a000d7802 */ /* 0x000fe20000000f00 */
[----:B------:R-:W-:Y:S01]  /*10c0*/  FMUL R9, R8, R3 ;  /* 0x0000000308097220 */ /* 0x000fe20000400000 */
[----:B------:R-:W-:Y:S01]  /*10d0*/  FMUL R8, R7, -0.5 ;  /* 0xbf00000007087820 */ /* 0x000fe20000400000 */
[----:B------:R-:W-:Y:S01]  /*10e0*/  FCHK P0, R0, 2.5066282749176025391 ;  /* 0x40206c9900007902 */ /* 0x000fe20000000000 */
[----:B------:R-:W-:Y:S01]  /*10f0*/  FFMA.RM R2, R14, R2, 12582913 ;  /* 0x4b4000010e027423 */ /* 0x000fe20000004002 */
[----:B------:R-:W-:Y:S01]  /*1100*/  BSSY.RECONVERGENT B0, `(.L_x_16) ;  /* 0x0000025000007945 */ /* 0x000fe20003800200 */
[----:B------:R-:W-:Y:S01]  /*1110*/  FFMA.SAT R3, R9, R12, 0.5 ;  /* 0x3f00000009037423 */ /* 0x000fe2000000200c */
[----:B------:R-:W-:Y:S01]  /*1120*/  FMUL R8, R7, R8 ;  /* 0x0000000807087220 */ /* 0x000fe20000400000 */
[C---:B------:R-:W-:Y:S01]  /*1130*/  FADD R10, R2.reuse, -12583039 ;  /* 0xcb40007f020a7421 */ /* 0x040fe20000000000 */
[----:B------:R-:W-:Y:S01]  /*1140*/  SHF.L.U32 R2, R2, 0x17, RZ ;  /* 0x0000001702027819 */ /* 0x000fe200000006ff */
[----:B------:R-:W-:Y:S01]  /*1150*/  FFMA.RM R3, R3, R14, 12582913 ;  /* 0x4b40000103037423 */ /* 0x000fe2000000400e */
[----:B------:R-:W-:Y:S01]  /*1160*/  FFMA.SAT R7, R8, R12, 0.5 ;  /* 0x3f00000008077423 */ /* 0x000fe2000000200c */
[----:B------:R-:W-:Y:S01]  /*1170*/  FFMA R10, -R11, 1.4426950216293334961, -R10 ;  /* 0x3fb8aa3b0b0a7823 */ /* 0x000fe2000000090a */
[----:B------:R-:W-:-:S02]  /*1180*/  HFMA2 R12, -RZ, RZ, 2.0625, 4708 ;  /* 0x40206c99ff0c7431 */ /* 0x000fc400000001ff */
[----:B------:R-:W-:Y:S01]  /*1190*/  FFMA.RM R7, R7, R14, 12582913 ;  /* 0x4b40000107077423 */ /* 0x000fe2000000400e */
[----:B------:R-:W-:Y:S01]  /*11a0*/  FFMA R11, -R11, 1.925963033500011079e-08, R10 ;  /* 0x32a570600b0b7823 */ /* 0x000fe2000000010a */
[C---:B------:R-:W-:Y:S01]  /*11b0*/  FADD R10, R3.reuse, -12583039 ;  /* 0xcb40007f030a7421 */ /* 0x040fe20000000000 */
[----:B------:R-:W-:-:S03]  /*11c0*/  IMAD.SHL.U32 R3, R3, 0x800000, RZ ;  /* 0x0080000003037824 */ /* 0x000fc600078e00ff */
[----:B------:R-:W-:Y:S01]  /*11d0*/  FFMA R10, R9, 1.4426950216293334961, -R10 ;  /* 0x3fb8aa3b090a7823 */ /* 0x000fe2000000080a */
[----:B------:R-:W0:Y:S01]  /*11e0*/  MUFU.EX2 R11, R11 ;  /* 0x0000000b000b7308 */ /* 0x000e220000000800 */
[----:B------:R-:W-:Y:S02]  /*11f0*/  FFMA R12, R13, -R12, 1 ;  /* 0x3f8000000d0c7423 */ /* 0x000fe4000000080c */
[----:B------:R-:W-:Y:S01]  /*1200*/  FFMA R10, R9, 1.925963033500011079e-08, R10 ;  /* 0x32a57060090a7823 */ /* 0x000fe2000000000a */
[C---:B------:R-:W-:Y:S01]  /*1210*/  FADD R9, R7.reuse, -12583039 ;  /* 0xcb40007f07097421 */ /* 0x040fe20000000000 */
[----:B------:R-:W-:Y:S01]  /*1220*/  FFMA R13, R12, R13, 0.3989422917366027832 ;  /* 0x3ecc422a0c0d7423 */ /* 0x000fe2000000000d */
[----:B------:R-:W-:Y:S02]  /*1230*/  SHF.L.U32 R7, R7, 0x17, RZ ;  /* 0x0000001707077819 */ /* 0x000fe400000006ff */
[C---:B------:R-:W-:Y:S01]  /*1240*/  FFMA R9, R8.reuse, 1.4426950216293334961, -R9 ;  /* 0x3fb8aa3b08097823 */ /* 0x040fe20000000809 */
[----:B------:R-:W1:Y:S03]  /*1250*/  MUFU.EX2 R10, R10 ;  /* 0x0000000a000a7308 */ /* 0x000e660000000800 */
[----:B------:R-:W-:-:S05]  /*1260*/  FFMA R9, R8, 1.925963033500011079e-08, R9 ;  /* 0x32a5706008097823 */ /* 0x000fca0000000009 */
[----:B------:R-:W2:Y:S01]  /*1270*/  MUFU.EX2 R8, R9 ;  /* 0x0000000900087308 */ /* 0x000ea20000000800 */
[----:B0-----:R-:W-:Y:S01]  /*1280*/  FMUL R2, R11, R2 ;  /* 0x000000020b027220 */ /* 0x001fe20000400000 */
[----:B------:R-:W-:Y:S01]  /*1290*/  FFMA R11, R0, R13, RZ ;  /* 0x0000000d000b7223 */ /* 0x000fe200000000ff */
[----:B-1----:R-:W-:-:S03]  /*12a0*/  FMUL R3, R3, R10 ;  /* 0x0000000a03037220 */ /* 0x002fc60000400000 */
[----:B------:R-:W-:Y:S01]  /*12b0*/  FFMA R10, R11, -2.5066282749176025391, R0 ;  /* 0xc0206c990b0a7823 */ /* 0x000fe20000000000 */
[----:B------:R-:W-:-:S03]  /*12c0*/  FMUL R2, R3, R2 ;  /* 0x0000000203027220 */ /* 0x000fc60000400000 */
[----:B------:R-:W-:Y:S01]  /*12d0*/  FFMA R10, R13, R10, R11 ;  /* 0x0000000a0d0a7223 */ /* 0x000fe2000000000b */
[----:B--2---:R-:W-:Y:S01]  /*12e0*/  FFMA R7, R7, R8, -R2 ;  /* 0x0000000807077223 */ /* 0x004fe20000000802 */
[----:B------:R-:W-:Y:S06]  /*12f0*/  @!P0 BRA `(.L_x_17) ;  /* 0x0000000000148947 */ /* 0x000fec0003800000 */
[----:B------:R-:W-:Y:S02]  /*1300*/  MOV R2, R0 ;  /* 0x0000000000027202 */ /* 0x000fe40000000f00 */
[----:B------:R-:W-:Y:S02]  /*1310*/  MOV R3, 0x40206c99 ;  /* 0x40206c9900037802 */ /* 0x000fe40000000f00 */
[----:B------:R-:W-:-:S07]  /*1320*/  MOV R8, 0x1340 ;  /* 0x0000134000087802 */ /* 0x000fce0000000f00 */
[----:B------:R-:W-:Y:S05]  /*1330*/  CALL.REL.NOINC `($__internal_2_$__cuda_sm3x_div_rn_noftz_f32_slowpath) ;  /* 0x0000000800fc7944 */ /* 0x000fea0003c00000 */
[----:B------:R-:W-:-:S07]  /*1340*/  IMAD.MOV.U32 R10, RZ, RZ, R2 ;  /* 0x000000ffff0a7224 */ /* 0x000fce00078e0002 */
.L_x_17:
[----:B------:R-:W-:Y:S05]  /*1350*/  BSYNC.RECONVERGENT B0 ;  /* 0x0000000000007941 */ /* 0x000fea0003800200 */
.L_x_16:
[----:B------:R-:W0:Y:S01]  /*1360*/  LDCU UR4, c[0x0][0x388] ;  /* 0x00007100ff0477ac */ /* 0x000e220008000800 */
[----:B------:R-:W-:Y:S01]  /*1370*/  FMUL R7, R7, R10 ;  /* 0x0000000a07077220 */ /* 0x000fe20000400000 */
[----:B------:R-:W-:Y:S01]  /*1380*/  BSSY.RECONVERGENT B0, `(.L_x_18) ;  /* 0x000000e000007945 */ /* 0x000fe20003800200 */
[----:B0-----:R-:W-:-:S04]  /*1390*/  I2FP.F32.U32 R8, UR4 ;  /* 0x0000000400087c45 */ /* 0x001fc80008201000 */
[----:B------:R-:W0:Y:S08]  /*13a0*/  MUFU.RCP R3, R8 ;  /* 0x0000000800037308 */ /* 0x000e300000001000 */
        /* <DEDUP_REMOVED lines=11> */
.L_x_19:
[----:B------:R-:W-:Y:S05]  /*1460*/  BSYNC.RECONVERGENT B0 ;  /* 0x0000000000007941 */ /* 0x000fea0003800200 */
.L_x_18:
[----:B------:R-:W0:Y:S01]  /*1470*/  MUFU.RCP R3, R6 ;  /* 0x0000000600037308 */ /* 0x000e220000001000 */
[----:B------:R-:W-:Y:S07]  /*1480*/  BSSY.RECONVERGENT B0, `(.L_x_20) ;  /* 0x000000c000007945 */ /* 0x000fee0003800200 */
[----:B------:R-:W1:Y:S01]  /*1490*/  FCHK P0, R2, R6 ;  /* 0x0000000602007302 */ /* 0x000e620000000000 */
[----:B0-----:R-:W-:-:S04]  /*14a0*/  FFMA R0, R3, -R6, 1 ;  /* 0x3f80000003007423 */ /* 0x001fc80000000806 */
[----:B------:R-:W-:-:S04]  /*14b0*/  FFMA R0, R3, R0, R3 ;  /* 0x0000000003007223 */ /* 0x000fc80000000003 */
[----:B------:R-:W-:-:S04]  /*14c0*/  FFMA R3, R0, R2, RZ ;  /* 0x0000000200037223 */ /* 0x000fc800000000ff */
[----:B------:R-:W-:-:S04]  /*14d0*/  FFMA R8, R3, -R6, R2 ;  /* 0x8000000603087223 */ /* 0x000fc80000000002 */
[----:B------:R-:W-:Y:S01]  /*14e0*/  FFMA R0, R0, R8, R3 ;  /* 0x0000000800007223 */ /* 0x000fe20000000003 */
[----:B-1----:R-:W-:Y:S06]  /*14f0*/  @!P0 BRA `(.L_x_21) ;  /* 0x0000000000108947 */ /* 0x002fec0003800000 */
[----:B------:R-:W-:Y:S02]  /*1500*/  MOV R3, R6 ;  /* 0x0000000600037202 */ /* 0x000fe40000000f00 */
[----:B------:R-:W-:-:S07]  /*1510*/  MOV R8, 0x1530 ;  /* 0x0000153000087802 */ /* 0x000fce0000000f00 */
[----:B------:R-:W-:Y:S05]  /*1520*/  CALL.REL.NOINC `($__internal_2_$__cuda_sm3x_div_rn_noftz_f32_slowpath) ;  /* 0x0000000800807944 */ /* 0x000fea0003c00000 */
[----:B------:R-:W-:-:S07]  /*1530*/  IMAD.MOV.U32 R0, RZ, RZ, R2 ;  /* 0x000000ffff007224 */ /* 0x000fce00078e0002 */
.L_x_21:
[----:B------:R-:W-:Y:S05]  /*1540*/  BSYNC.RECONVERGENT B0 ;  /* 0x0000000000007941 */ /* 0x000fea0003800200 */
.L_x_20:
[----:B------:R-:W-:Y:S01]  /*1550*/  HFMA2 R6, -RZ, RZ, 3.302734375, -257.5 ;  /* 0x429bdc06ff067431 */ /* 0x000fe200000001ff */
[----:B------:R-:W-:Y:S01]  /*1560*/  MOV R3, 0x3c523d9d ;  /* 0x3c523d9d00037802 */ /* 0x000fe20000000f00 */
[----:B------:R-:W-:Y:S01]  /*1570*/  FMUL R2, R0, 0.69314718246459960938 ;  /* 0x3f31721800027820 */ /* 0x000fe20000400000 */
[----:B------:R-:W-:Y:S03]  /*1580*/  BSSY.RECONVERGENT B0, `(.L_x_22) ;  /* 0x000000c000007945 */ /* 0x000fe60003800200 */
[----:B------:R-:W0:Y:S01]  /*1590*/  FCHK P0, R2, 0.012832072563469409943 ;  /* 0x3c523d9d02007902 */ /* 0x000e220000000000 */
[----:B------:R-:W-:-:S04]  /*15a0*/  FFMA R3, R6, -R3, 1 ;  /* 0x3f80000006037423 */ /* 0x000fc80000000803 */
[----:B------:R-:W-:-:S04]  /*15b0*/  FFMA R3, R3, R6, 77.9297332763671875 ;  /* 0x429bdc0603037423 */ /* 0x000fc80000000006 */
[----:B------:R-:W-:-:S04]  /*15c0*/  FFMA R0, R2, R3, RZ ;  /* 0x0000000302007223 */ /* 0x000fc800000000ff */
[----:B------:R-:W-:-:S04]  /*15d0*/  FFMA R6, R0, -0.012832072563469409943, R2 ;  /* 0xbc523d9d00067823 */ /* 0x000fc80000000002 */
[----:B------:R-:W-:Y:S01]  /*15e0*/  FFMA R6, R3, R6, R0 ;  /* 0x0000000603067223 */ /* 0x000fe20000000000 */
[----:B0-----:R-:W-:Y:S06]  /*15f0*/  @!P0 BRA `(.L_x_23) ;  /* 0x0000000000108947 */ /* 0x001fec0003800000 */
[----:B------:R-:W-:Y:S02]  /*1600*/  MOV R3, 0x3c523d9d ;  /* 0x3c523d9d00037802 */ /* 0x000fe40000000f00 */
[----:B------:R-:W-:-:S07]  /*1610*/  MOV R8, 0x1630 ;  /* 0x0000163000087802 */ /* 0x000fce0000000f00 */
[----:B------:R-:W-:Y:S05]  /*1620*/  CALL.REL.NOINC `($__internal_2_$__cuda_sm3x_div_rn_noftz_f32_slowpath) ;  /* 0x0000000800407944 */ /* 0x000fea0003c00000 */
[----:B------:R-:W-:-:S07]  /*1630*/  IMAD.MOV.U32 R6, RZ, RZ, R2 ;  /* 0x000000ffff067224 */ /* 0x000fce00078e0002 */
.L_x_23:
[----:B------:R-:W-:Y:S05]  /*1640*/  BSYNC.RECONVERGENT B0 ;  /* 0x0000000000007941 */ /* 0x000fea0003800200 */
.L_x_22:
[----:B------:R-:W0:Y:S01]  /*1650*/  MUFU.RCP R0, R5 ;  /* 0x0000000500007308 */ /* 0x000e220000001000 */
[----:B------:R-:W1:Y:S01]  /*1660*/  LDCU.64 UR6, c[0x0][0x358] ;  /* 0x00006b00ff0677ac */ /* 0x000e620008000a00 */
[----:B------:R-:W-:Y:S06]  /*1670*/  BSSY.RECONVERGENT B0, `(.L_x_24) ;  /* 0x000000d000007945 */ /* 0x000fec0003800200 */
[----:B------:R-:W2:Y:S01]  /*1680*/  FCHK P0, R6, R5 ;  /* 0x0000000506007302 */ /* 0x000ea20000000000 */
[----:B0-----:R-:W-:-:S04]  /*1690*/  FFMA R3, -R5, R0, 1 ;  /* 0x3f80000005037423 */ /* 0x001fc80000000100 */
[----:B------:R-:W-:-:S04]  /*16a0*/  FFMA R0, R0, R3, R0 ;  /* 0x0000000300007223 */ /* 0x000fc80000000000 */
[----:B------:R-:W-:-:S04]  /*16b0*/  FFMA R3, R0, R6, RZ ;  /* 0x0000000600037223 */ /* 0x000fc800000000ff */
[----:B------:R-:W-:-:S04]  /*16c0*/  FFMA R2, -R5, R3, R6 ;  /* 0x0000000305027223 */ /* 0x000fc80000000106 */
[----:B------:R-:W-:Y:S01]  /*16d0*/  FFMA R0, R0, R2, R3 ;  /* 0x0000000200007223 */ /* 0x000fe20000000003 */
[----:B-12---:R-:W-:Y:S06]  /*16e0*/  @!P0 BRA `(.L_x_25) ;  /* 0x0000000000148947 */ /* 0x006fec0003800000 */
[----:B------:R-:W-:Y:S02]  /*16f0*/  MOV R2, R6 ;  /* 0x0000000600027202 */ /* 0x000fe40000000f00 */
[----:B------:R-:W-:Y:S02]  /*1700*/  MOV R3, R5 ;  /* 0x0000000500037202 */ /* 0x000fe40000000f00 */
[----:B------:R-:W-:-:S07]  /*1710*/  MOV R8, 0x1730 ;  /* 0x0000173000087802 */ /* 0x000fce0000000f00 */
[----:B------:R-:W-:Y:S05]  /*1720*/  CALL.REL.NOINC `($__internal_2_$__cuda_sm3x_div_rn_noftz_f32_slowpath) ;  /* 0x0000000800007944 */ /* 0x000fea0003c00000 */
[----:B------:R-:W-:-:S07]  /*1730*/  MOV R0, R2 ;  /* 0x0000000200007202 */ /* 0x000fce0000000f00 */
.L_x_25:
[----:B------:R-:W-:Y:S05]  /*1740*/  BSYNC.RECONVERGENT B0 ;  /* 0x0000000000007941 */ /* 0x000fea0003800200 */
.L_x_24:
[----:B------:R-:W0:Y:S08]  /*1750*/  LDC R5, c[0x0][0x388] ;  /* 0x0000e200ff057b82 */ /* 0x000e300000000800 */
[----:B------:R-:W1:Y:S01]  /*1760*/  LDC.64 R2, c[0x0][0x380] ;  /* 0x0000e000ff027b82 */ /* 0x000e620000000a00 */
[----:B0-----:R-:W-:-:S04]  /*1770*/  IMAD R5, R5, UR5, R4 ;  /* 0x0000000505057c24 */ /* 0x001fc8000f8e0204 */
[----:B-1----:R-:W-:-:S05]  /*1780*/  IMAD.WIDE.U32 R2, R5, 0x8, R2 ;  /* 0x0000000805027825 */ /* 0x002fca00078e0002 */
[----:B------:R-:W2:Y:S02]  /*1790*/  LDG.E.64 R4, desc[UR6][R2.64] ;  /* 0x0000000602047981 */ /* 0x000ea4000c1e1b00 */
[-C--:B--2---:R-:W-:Y:S01]  /*17a0*/  FMUL R4, R4, R0.reuse ;  /* 0x0000000004047220 */ /* 0x084fe20000400000 */
[----:B------:R-:W-:-:S05]  /*17b0*/  FMUL R5, R5, R0 ;  /* 0x0000000005057220 */ /* 0x000fca0000400000 */
[----:B------:R-:W-:Y:S01]  /*17c0*/  STG.E.64 desc[UR6][R2.64], R4 ;  /* 0x0000000402007986 */ /* 0x000fe2000c101b06 */
[----:B------:R-:W-:Y:S05]  /*17d0*/  EXIT ;  /* 0x000000000000794d */ /* 0x000fea0003800000 */
        .weak           $__internal_0_$__cuda_sm20_div_rn_f64_full
        .type           $__internal_0_$__cuda_sm20_div_rn_f64_full,@function
        .size           $__internal_0_$__cuda_sm20_div_rn_f64_full,($__internal_1_$__cuda_sm20_sqrt_rn_f32_slowpath - $__internal_0_$__cuda_sm20_div_rn_f64_full)
$__internal_0_$__cuda_sm20_div_rn_f64_full:
[C---:B------:R-:W-:Y:S01]  /*17e0*/  FSETP.GEU.AND P0, PT, |R23|.reuse, 1.469367938527859385e-39, PT ;  /* 0x001000001700780b */ /* 0x040fe20003f0e200 */
[----:B------:R-:W-:Y:S01]  /*17f0*/  IMAD.MOV.U32 R8, RZ, RZ, R22 ;  /* 0x000000ffff087224 */ /* 0x000fe200078e0016 */
[----:B------:R-:W-:Y:S01]  /*1800*/  LOP3.LUT R2, R23, 0x800fffff, RZ, 0xc0, !PT ;  /* 0x800fffff17027812 */ /* 0x000fe200078ec0ff */
[----:B------:R-:W-:Y:S01]  /*1810*/  IMAD.MOV.U32 R21, RZ, RZ, 0x1ca00000 ;  /* 0x1ca00000ff157424 */ /* 0x000fe200078e00ff */
[----:B------:R-:W-:Y:S01]  /*1820*/  MOV R9, R23 ;  /* 0x0000001700097202 */ /* 0x000fe20000000f00 */
[----:B------:R-:W-:Y:S01]  /*1830*/  BSSY.RECONVERGENT B2, `(.L_x_26) ;  /* 0x0000054000027945 */ /* 0x000fe20003800200 */
[----:B------:R-:W-:Y:S02]  /*1840*/  LOP3.LUT R3, R2, 0x3ff00000, RZ, 0xfc, !PT ;  /* 0x3ff0000002037812 */ /* 0x000fe400078efcff */
[----:B------:R-:W-:Y:S02]  /*1850*/  MOV R2, R22 ;  /* 0x0000001600027202 */ /* 0x000fe40000000f00 */
[----:B------:R-:W-:-:S02]  /*1860*/  FSETP.GEU.AND P2, PT, |R11|, 1.469367938527859385e-39, PT ;  /* 0x001000000b00780b */ /* 0x000fc40003f4e200 */
[----:B------:R-:W-:Y:S01]  /*1870*/  MOV R14, 0x1 ;  /* 0x00000001000e7802 */ /* 0x000fe20000000f00 */
[----:B------:R-:W-:Y:S01]  /*1880*/  @!P0 DMUL R2, R8, 8.98846567431157953865e+307 ;  /* 0x7fe0000008028828 */ /* 0x000fe20000000000 */
[----:B------:R-:W-:Y:S02]  /*1890*/  LOP3.LUT R7, R11, 0x7ff00000, RZ, 0xc0, !PT ;  /* 0x7ff000000b077812 */ /* 0x000fe400078ec0ff */
[----:B------:R-:W-:Y:S02]  /*18a0*/  LOP3.LUT R22, R23, 0x7ff00000, RZ, 0xc0, !PT ;  /* 0x7ff0000017167812 */ /* 0x000fe400078ec0ff */
[----:B------:R-:W-:Y:S01]  /*18b0*/  MOV R23, R7 ;  /* 0x0000000700177202 */ /* 0x000fe20000000f00 */
[----:B------:R-:W0:Y:S01]  /*18c0*/  MUFU.RCP64H R15, R3 ;  /* 0x00000003000f7308 */ /* 0x000e220000001800 */
[----:B------:R-:W-:-:S03]  /*18d0*/  ISETP.GE.U32.AND P1, PT, R7, R22, PT ;  /* 0x000000160700720c */ /* 0x000fc60003f26070 */
[----:B------:R-:W-:Y:S02]  /*18e0*/  @!P2 LOP3.LUT R16, R9, 0x7ff00000, RZ, 0xc0, !PT ;  /* 0x7ff000000910a812 */ /* 0x000fe400078ec0ff */
[----:B------:R-:W-:Y:S02]  /*18f0*/  @!P0 LOP3.LUT R22, R3, 0x7ff00000, RZ, 0xc0, !PT ;  /* 0x7ff0000003168812 */ /* 0x000fe400078ec0ff */
[----:B------:R-:W-:Y:S02]  /*1900*/  @!P2 ISETP.GE.U32.AND P3, PT, R7, R16, PT ;  /* 0x000000100700a20c */ /* 0x000fe40003f66070 */
[----:B------:R-:W-:Y:S02]  /*1910*/  IADD3 R25, PT, PT, R22, -0x1, RZ ;  /* 0xffffffff16197810 */ /* 0x000fe40007ffe0ff */
[----:B------:R-:W-:-:S04]  /*1920*/  @!P2 SEL R17, R21, 0x63400000, !P3 ;  /* 0x634000001511a807 */ /* 0x000fc80005800000 */
[----:B------:R-:W-:Y:S01]  /*1930*/  @!P2 LOP3.LUT R18, R17, 0x80000000, R11, 0xf8, !PT ;  /* 0x800000001112a812 */ /* 0x000fe200078ef80b */
[----:B0-----:R-:W-:-:S03]  /*1940*/  DFMA R12, R14, -R2, 1 ;  /* 0x3ff000000e0c742b */ /* 0x001fc60000000802 */
[----:B------:R-:W-:Y:S02]  /*1950*/  @!P2 LOP3.LUT R19, R18, 0x100000, RZ, 0xfc, !PT ;  /* 0x001000001213a812 */ /* 0x000fe400078efcff */
[----:B------:R-:W-:-:S03]  /*1960*/  @!P2 MOV R18, RZ ;  /* 0x000000ff0012a202 */ /* 0x000fc60000000f00 */
[----:B------:R-:W-:-:S08]  /*1970*/  DFMA R12, R12, R12, R12 ;  /* 0x0000000c0c0c722b */ /* 0x000fd0000000000c */
[----:B------:R-:W-:Y:S01]  /*1980*/  DFMA R14, R14, R12, R14 ;  /* 0x0000000c0e0e722b */ /* 0x000fe2000000000e */
[----:B------:R-:W-:Y:S02]  /*1990*/  SEL R13, R21, 0x63400000, !P1 ;  /* 0x63400000150d7807 */ /* 0x000fe40004800000 */
[----:B------:R-:W-:Y:S02]  /*19a0*/  MOV R12, R10 ;  /* 0x0000000a000c7202 */ /* 0x000fe40000000f00 */
[----:B------:R-:W-:-:S03]  /*19b0*/  LOP3.LUT R13, R13, 0x800fffff, R11, 0xf8, !PT ;  /* 0x800fffff0d0d7812 */ /* 0x000fc600078ef80b */
[----:B------:R-:W-:-:S03]  /*19c0*/  DFMA R16, R14, -R2, 1 ;  /* 0x3ff000000e10742b */ /* 0x000fc60000000802 */
[----:B------:R-:W-:-:S05]  /*19d0*/  @!P2 DFMA R12, R12, 2, -R18 ;  /* 0x400000000c0ca82b */ /* 0x000fca0000000812 */
[----:B------:R-:W-:-:S05]  /*19e0*/  DFMA R16, R14, R16, R14 ;  /* 0x000000100e10722b */ /* 0x000fca000000000e */
[----:B------:R-:W-:-:S03]  /*19f0*/  @!P2 LOP3.LUT R23, R13, 0x7ff00000, RZ, 0xc0, !PT ;  /* 0x7ff000000d17a812 */ /* 0x000fc600078ec0ff */
[----:B------:R-:W-:Y:S02]  /*1a00*/  DMUL R14, R16, R12 ;  /* 0x0000000c100e7228 */ /* 0x000fe40000000000 */
[----:B------:R-:W-:-:S05]  /*1a10*/  VIADD R24, R23, 0xffffffff ;  /* 0xffffffff17187836 */ /* 0x000fca0000000000 */
[----:B------:R-:W-:Y:S01]  /*1a20*/  ISETP.GT.U32.AND P0, PT, R24, 0x7feffffe, PT ;  /* 0x7feffffe1800780c */ /* 0x000fe20003f04070 */
[----:B------:R-:W-:-:S03]  /*1a30*/  DFMA R18, R14, -R2, R12 ;  /* 0x800000020e12722b */ /* 0x000fc6000000000c */
[----:B------:R-:W-:-:S05]  /*1a40*/  ISETP.GT.U32.OR P0, PT, R25, 0x7feffffe, P0 ;  /* 0x7feffffe1900780c */ /* 0x000fca0000704470 */
[----:B------:R-:W-:-:S08]  /*1a50*/  DFMA R18, R16, R18, R14 ;  /* 0x000000121012722b */ /* 0x000fd0000000000e */
[----:B------:R-:W-:Y:S05]  /*1a60*/  @P0 BRA `(.L_x_27) ;  /* 0x00000000006c0947 */ /* 0x000fea0003800000 */
[----:B------:R-:W-:-:S04]  /*1a70*/  LOP3.LUT R14, R9, 0x7ff00000, RZ, 0xc0, !PT ;  /* 0x7ff00000090e7812 */ /* 0x000fc800078ec0ff */
[CC--:B------:R-:W-:Y:S02]  /*1a80*/  VIADDMNMX R10, R7.reuse, -R14.reuse, 0xb9600000, !PT ;  /* 0xb9600000070a7446 */ /* 0x0c0fe4000780090e */
[----:B------:R-:W-:Y:S02]  /*1a90*/  ISETP.GE.U32.AND P0, PT, R7, R14, PT ;  /* 0x0000000e0700720c */ /* 0x000fe40003f06070 */
[----:B------:R-:W-:Y:S02]  /*1aa0*/  VIMNMX R10, PT, PT, R10, 0x46a00000, PT ;  /* 0x46a000000a0a7848 */ /* 0x000fe40003fe0100 */
[----:B------:R-:W-:-:S04]  /*1ab0*/  SEL R7, R21, 0x63400000, !P0 ;  /* 0x6340000015077807 */ /* 0x000fc80004000000 */
[----:B------:R-:W-:Y:S01]  /*1ac0*/  IADD3 R7, PT, PT, -R7, R10, RZ ;  /* 0x0000000a07077210 */ /* 0x000fe20007ffe1ff */
[----:B------:R-:W-:-:S03]  /*1ad0*/  IMAD.MOV.U32 R10, RZ, RZ, RZ ;  /* 0x000000ffff0a7224 */ /* 0x000fc600078e00ff */
[----:B------:R-:W-:-:S06]  /*1ae0*/  IADD3 R11, PT, PT, R7, 0x7fe00000, RZ ;  /* 0x7fe00000070b7810 */ /* 0x000fcc0007ffe0ff */
[----:B------:R-:W-:-:S10]  /*1af0*/  DMUL R14, R18, R10 ;  /* 0x0000000a120e7228 */ /* 0x000fd40000000000 */
[----:B------:R-:W-:-:S13]  /*1b00*/  FSETP.GTU.AND P0, PT, |R15|, 1.469367938527859385e-39, PT ;  /* 0x001000000f00780b */ /* 0x000fda0003f0c200 */
[----:B------:R-:W-:Y:S05]  /*1b10*/  @P0 BRA `(.L_x_28) ;  /* 0x0000000000940947 */ /* 0x000fea0003800000 */
[----:B------:R-:W-:Y:S01]  /*1b20*/  DFMA R2, R18, -R2, R12 ;  /* 0x800000021202722b */ /* 0x000fe2000000000c */
[----:B------:R-:W-:-:S09]  /*1b30*/  MOV R10, RZ ;  /* 0x000000ff000a7202 */ /* 0x000fd20000000f00 */
[C---:B------:R-:W-:Y:S02]  /*1b40*/  FSETP.NEU.AND P0, PT, R3.reuse, RZ, PT ;  /* 0x000000ff0300720b */ /* 0x040fe40003f0d000 */
[----:B------:R-:W-:-:S04]  /*1b50*/  LOP3.LUT R9, R3, 0x80000000, R9, 0x48, !PT ;  /* 0x8000000003097812 */ /* 0x000fc800078e4809 */
[----:B------:R-:W-:-:S07]  /*1b60*/  LOP3.LUT R11, R9, R11, RZ, 0xfc, !PT ;  /* 0x0000000b090b7212 */ /* 0x000fce00078efcff */
[----:B------:R-:W-:Y:S05]  /*1b70*/  @!P0 BRA `(.L_x_28) ;  /* 0x00000000007c8947 */ /* 0x000fea0003800000 */
[----:B------:R-:W-:Y:S01]  /*1b80*/  IADD3 R3, PT, PT, -R7, RZ, RZ ;  /* 0x000000ff07037210 */ /* 0x000fe20007ffe1ff */
[----:B------:R-:W-:Y:S01]  /*1b90*/  DMUL.RP R10, R18, R10 ;  /* 0x0000000a120a7228 */ /* 0x000fe20000008000 */
[----:B------:R-:W-:-:S06]  /*1ba0*/  MOV R2, RZ ;  /* 0x000000ff00027202 */ /* 0x000fcc0000000f00 */
[----:B------:R-:W-:-:S03]  /*1bb0*/  DFMA R2, R14, -R2, R18 ;  /* 0x800000020e02722b */ /* 0x000fc60000000012 */
[----:B------:R-:W-:-:S03]  /*1bc0*/  LOP3.LUT R9, R11, R9, RZ, 0x3c, !PT ;  /* 0x000000090b097212 */ /* 0x000fc600078e3cff */
[----:B------:R-:W-:-:S04]  /*1bd0*/  IADD3 R2, PT, PT, -R7, -0x43300000, RZ ;  /* 0xbcd0000007027810 */ /* 0x000fc80007ffe1ff */
[----:B------:R-:W-:-:S04]  /*1be0*/  FSETP.NEU.AND P0, PT, |R3|, R2, PT ;  /* 0x000000020300720b */ /* 0x000fc80003f0d200 */
[----:B------:R-:W-:Y:S02]  /*1bf0*/  FSEL R14, R10, R14, !P0 ;  /* 0x0000000e0a0e7208 */ /* 0x000fe40004000000 */
[----:B------:R-:W-:Y:S01]  /*1c00*/  FSEL R15, R9, R15, !P0 ;  /* 0x0000000f090f7208 */ /* 0x000fe20004000000 */
[----:B------:R-:W-:Y:S06]  /*1c10*/  BRA `(.L_x_28) ;  /* 0x0000000000547947 */ /* 0x000fec0003800000 */
.L_x_27:
[----:B------:R-:W-:-:S14]  /*1c20*/  DSETP.NAN.AND P0, PT, R10, R10, PT ;  /* 0x0000000a0a00722a */ /* 0x000fdc0003f08000 */
[----:B------:R-:W-:Y:S05]  /*1c30*/  @P0 BRA `(.L_x_29) ;  /* 0x0000000000440947 */ /* 0x000fea0003800000 */
[----:B------:R-:W-:-:S14]  /*1c40*/  DSETP.NAN.AND P0, PT, R8, R8, PT ;  /* 0x000000080800722a */ /* 0x000fdc0003f08000 */
[----:B------:R-:W-:Y:S05]  /*1c50*/  @P0 BRA `(.L_x_30) ;  /* 0x0000000000300947 */ /* 0x000fea0003800000 */
[----:B------:R-:W-:Y:S01]  /*1c60*/  ISETP.NE.AND P0, PT, R23, R22, PT ;  /* 0x000000161700720c */ /* 0x000fe20003f05270 */
[----:B------:R-:W-:Y:S01]  /*1c70*/  IMAD.MOV.U32 R14, RZ, RZ, 0x0 ;  /* 0x00000000ff0e7424 */ /* 0x000fe200078e00ff */
[----:B------:R-:W-:-:S11]  /*1c80*/  MOV R15, 0xfff80000 ;  /* 0xfff80000000f7802 */ /* 0x000fd60000000f00 */
[----:B------:R-:W-:Y:S05]  /*1c90*/  @!P0 BRA `(.L_x_28) ;  /* 0x0000000000348947 */ /* 0x000fea0003800000 */
[----:B------:R-:W-:Y:S02]  /*1ca0*/  ISETP.NE.AND P0, PT, R23, 0x7ff00000, PT ;  /* 0x7ff000001700780c */ /* 0x000fe40003f05270 */
[----:B------:R-:W-:Y:S02]  /*1cb0*/  LOP3.LUT R15, R11, 0x80000000, R9, 0x48, !PT ;  /* 0x800000000b0f7812 */ /* 0x000fe400078e4809 */
[----:B------:R-:W-:-:S13]  /*1cc0*/  ISETP.EQ.OR P0, PT, R22, RZ, !P0 ;  /* 0x000000ff1600720c */ /* 0x000fda0004702670 */
[----:B------:R-:W-:Y:S02]  /*1cd0*/  @P0 LOP3.LUT R2, R15, 0x7ff00000, RZ, 0xfc, !PT ;  /* 0x7ff000000f020812 */ /* 0x000fe400078efcff */
[----:B------:R-:W-:Y:S02]  /*1ce0*/  @!P0 MOV R14, RZ ;  /* 0x000000ff000e8202 */ /* 0x000fe40000000f00 */
[----:B------:R-:W-:Y:S01]  /*1cf0*/  @P0 MOV R14, RZ ;  /* 0x000000ff000e0202 */ /* 0x000fe20000000f00 */
[----:B------:R-:W-:Y:S01]  /*1d00*/  @P0 IMAD.MOV.U32 R15, RZ, RZ, R2 ;  /* 0x000000ffff0f0224 */ /* 0x000fe200078e0002 */
[----:B------:R-:W-:Y:S06]  /*1d10*/  BRA `(.L_x_28) ;  /* 0x0000000000147947 */ /* 0x000fec0003800000 */
.L_x_30:
[----:B------:R-:W-:Y:S02]  /*1d20*/  LOP3.LUT R15, R9, 0x80000, RZ, 0xfc, !PT ;  /* 0x00080000090f7812 */ /* 0x000fe400078efcff */
[----:B------:R-:W-:Y:S01]  /*1d30*/  MOV R14, R8 ;  /* 0x00000008000e7202 */ /* 0x000fe20000000f00 */
[----:B------:R-:W-:Y:S06]  /*1d40*/  BRA `(.L_x_28) ;  /* 0x0000000000087947 */ /* 0x000fec0003800000 */
.L_x_29:
[----:B------:R-:W-:Y:S02]  /*1d50*/  LOP3.LUT R15, R11, 0x80000, RZ, 0xfc, !PT ;  /* 0x000800000b0f7812 */ /* 0x000fe400078efcff */
[----:B------:R-:W-:-:S07]  /*1d60*/  MOV R14, R10 ;  /* 0x0000000a000e7202 */ /* 0x000fce0000000f00 */
.L_x_28:
[----:B------:R-:W-:Y:S05]  /*1d70*/  BSYNC.RECONVERGENT B2 ;  /* 0x0000000000027941 */ /* 0x000fea0003800200 */
.L_x_26:
[----:B------:R-:W-:Y:S01]  /*1d80*/  HFMA2 R21, -RZ, RZ, 0, 0 ;  /* 0x00000000ff157431 */ /* 0x000fe200000001ff */
[----:B------:R-:W-:Y:S01]  /*1d90*/  MOV R2, R14 ;  /* 0x0000000e00027202 */ /* 0x000fe20000000f00 */
[----:B------:R-:W-:Y:S02]  /*1da0*/  IMAD.MOV.U32 R3, RZ, RZ, R15 ;  /* 0x000000ffff037224 */ /* 0x000fe400078e000f */
[----:B------:R-:W-:Y:S05]  /*1db0*/  RET.REL.NODEC R20 `(_Z23complex_wfilith_inverseP6float2ii) ;  /* 0xffffffe014907950 */ /* 0x000fea0003c3ffff */
        .weak           $__internal_1_$__cuda_sm20_sqrt_rn_f32_slowpath
        .type           $__internal_1_$__cuda_sm20_sqrt_rn_f32_slowpath,@function
        .size           $__internal_1_$__cuda_sm20_sqrt_rn_f32_slowpath,($__internal_2_$__cuda_sm3x_div_rn_noftz_f32_slowpath - $__internal_1_$__cuda_sm20_sqrt_rn_f32_slowpath)
$__internal_1_$__cuda_sm20_sqrt_rn_f32_slowpath:
[----:B------:R-:W-:-:S13]  /*1dc0*/  LOP3.LUT P0, RZ, R0, 0x7fffffff, RZ, 0xc0, !PT ;  /* 0x7fffffff00ff7812 */ /* 0x000fda000780c0ff */
[----:B------:R-:W-:Y:S01]  /*1dd0*/  @!P0 MOV R2, R0 ;  /* 0x0000000000028202 */ /* 0x000fe20000000f00 */
[----:B------:R-:W-:Y:S06]  /*1de0*/  @!P0 BRA `(.L_x_31) ;  /* 0x0000000000408947 */ /* 0x000fec0003800000 */
[----:B------:R-:W-:-:S13]  /*1df0*/  FSETP.GEU.FTZ.AND P0, PT, R0, RZ, PT ;  /* 0x000000ff0000720b */ /* 0x000fda0003f1e000 */
[----:B------:R-:W-:Y:S01]  /*1e00*/  @!P0 MOV R2, 0x7fffffff ;  /* 0x7fffffff00028802 */ /* 0x000fe20000000f00 */
[----:B------:R-:W-:Y:S06]  /*1e10*/  @!P0 BRA `(.L_x_31) ;  /* 0x0000000000348947 */ /* 0x000fec0003800000 */
[----:B------:R-:W-:-:S13]  /*1e20*/  FSETP.GTU.FTZ.AND P0, PT, |R0|, +INF , PT ;  /* 0x7f8000000000780b */ /* 0x000fda0003f1c200 */
[----:B------:R-:W-:Y:S01]  /*1e30*/  @P0 FADD.FTZ R2, R0, 1 ;  /* 0x3f80000000020421 */ /* 0x000fe20000010000 */
[----:B------:R-:W-:Y:S06]  /*1e40*/  @P0 BRA `(.L_x_31) ;  /* 0x0000000000280947 */ /* 0x000fec0003800000 */
[----:B------:R-:W-:-:S13]  /*1e50*/  FSETP.NEU.FTZ.AND P0, PT, |R0|, +INF , PT ;  /* 0x7f8000000000780b */ /* 0x000fda0003f1d200 */
[----:B------:R-:W-:-:S04]  /*1e60*/  @P0 FFMA R3, R0, 1.84467440737095516160e+19, RZ ;  /* 0x5f80000000030823 */ /* 0x000fc800000000ff */
[----:B------:R-:W0:Y:S02]  /*1e70*/  @P0 MUFU.RSQ R2, R3 ;  /* 0x0000000300020308 */ /* 0x000e240000001400 */
[----:B0-----:R-:W-:Y:S01]  /*1e80*/  @P0 FMUL.FTZ R8, R3, R2 ;  /* 0x0000000203080220 */ /* 0x001fe20000410000 */
[----:B------:R-:W-:Y:S01]  /*1e90*/  @P0 FMUL.FTZ R9, R2, 0.5 ;  /* 0x3f00000002090820 */ /* 0x000fe20000410000 */
[----:B------:R-:W-:Y:S02]  /*1ea0*/  @!P0 IMAD.MOV.U32 R2, RZ, RZ, R0 ;  /* 0x000000ffff028224 */ /* 0x000fe400078e0000 */
[----:B------:R-:W-:-:S04]  /*1eb0*/  @P0 FADD.FTZ R7, -R8, -RZ ;  /* 0x800000ff08070221 */ /* 0x000fc80000010100 */
[----:B------:R-:W-:-:S04]  /*1ec0*/  @P0 FFMA R7, R8, R7, R3 ;  /* 0x0000000708070223 */ /* 0x000fc80000000003 */
[----:B------:R-:W-:-:S04]  /*1ed0*/  @P0 FFMA R7, R7, R9, R8 ;  /* 0x0000000907070223 */ /* 0x000fc80000000008 */
[----:B------:R-:W-:-:S07]  /*1ee0*/  @P0 FMUL.FTZ R2, R7, 2.3283064365386962891e-10 ;  /* 0x2f80000007020820 */ /* 0x000fce0000410000 */
.L_x_31:
[----:B------:R-:W-:Y:S01]  /*1ef0*/  HFMA2 R3, -RZ, RZ, 0, 0 ;  /* 0x00000000ff037431 */ /* 0x000fe200000001ff */
[----:B------:R-:W-:Y:S02]  /*1f00*/  MOV R0, R2 ;  /* 0x0000000200007202 */ /* 0x000fe40000000f00 */
[----:B------:R-:W-:-:S04]  /*1f10*/  MOV R2, R10 ;  /* 0x0000000a00027202 */ /* 0x000fc80000000f00 */
[----:B------:R-:W-:Y:S05]  /*1f20*/  RET.REL.NODEC R2 `(_Z23complex_wfilith_inverseP6float2ii) ;  /* 0xffffffe002347950 */ /* 0x000fea0003c3ffff */
        .weak           $__internal_2_$__cuda_sm3x_div_rn_noftz_f32_slowpath
        .type           $__internal_2_$__cuda_sm3x_div_rn_noftz_f32_slowpath,@function
        .size           $__internal_2_$__cuda_sm3x_div_rn_noftz_f32_slowpath,(.L_x_134 - $__internal_2_$__cuda_sm3x_div_rn_noftz_f32_slowpath)
$__internal_2_$__cuda_sm3x_div_rn_noftz_f32_slowpath:
[----:B------:R-:W-:Y:S01]  /*1f30*/  SHF.R.U32.HI R10, RZ, 0x17, R3 ;  /* 0x00000017ff0a7819 */ /* 0x000fe20000011603 */
[----:B------:R-:W-:Y:S01]  /*1f40*/  BSSY.RECONVERGENT B2, `(.L_x_32) ;  /* 0x0000062000027945 */ /* 0x000fe20003800200 */
[----:B------:R-:W-:Y:S02]  /*1f50*/  SHF.R.U32.HI R9, RZ, 0x17, R2 ;  /* 0x00000017ff097819 */ /* 0x000fe40000011602 */
[----:B------:R-:W-:Y:S02]  /*1f60*/  LOP3.LUT R14, R10, 0xff, RZ, 0xc0, !PT ;  /* 0x000000ff0a0e7812 */ /* 0x000fe400078ec0ff */
[----:B------:R-:W-:-:S03]  /*1f70*/  LOP3.LUT R12, R9, 0xff, RZ, 0xc0, !PT ;  /* 0x000000ff090c7812 */ /* 0x000fc600078ec0ff */
[----:B------:R-:W-:Y:S01]  /*1f80*/  VIADD R11, R14, 0xffffffff ;  /* 0xffffffff0e0b7836 */ /* 0x000fe20000000000 */
[----:B------:R-:W-:-:S04]  /*1f90*/  IADD3 R10, PT, PT, R12, -0x1, RZ ;  /* 0xffffffff0c0a7810 */ /* 0x000fc80007ffe0ff */
[----:B------:R-:W-:-:S04]  /*1fa0*/  ISETP.GT.U32.AND P0, PT, R11, 0xfd, PT ;  /* 0x000000fd0b00780c */ /* 0x000fc80003f04070 */
[----:B------:R-:W-:-:S13]  /*1fb0*/  ISETP.GT.U32.OR P0, PT, R10, 0xfd, P0 ;  /* 0x000000fd0a00780c */ /* 0x000fda0000704470 */
[----:B------:R-:W-:Y:S01]  /*1fc0*/  @!P0 MOV R9, RZ ;  /* 0x000000ff00098202 */ /* 0x000fe20000000f00 */
[----:B------:R-:W-:Y:S06]  /*1fd0*/  @!P0 BRA `(.L_x_33) ;  /* 0x00000000005c8947 */ /* 0x000fec0003800000 */
[----:B------:R-:W-:Y:S02]  /*1fe0*/  FSETP.GTU.FTZ.AND P0, PT, |R2|, +INF , PT ;  /* 0x7f8000000200780b */ /* 0x000fe40003f1c200 */
[----:B------:R-:W-:-:S04]  /*1ff0*/  FSETP.GTU.FTZ.AND P1, PT, |R3|, +INF , PT ;  /* 0x7f8000000300780b */ /* 0x000fc80003f3c200 */
[----:B------:R-:W-:-:S13]  /*2000*/  PLOP3.LUT P0, PT, P0, P1, PT, 0xf8, 0x8f ;  /* 0x00000000008f781c */ /* 0x000fda0000703f70 */
[----:B------:R-:W-:Y:S05]  /*2010*/  @P0 BRA `(.L_x_34) ;  /* 0x00000004004c0947 */ /* 0x000fea0003800000 */
[----:B------:R-:W-:-:S13]  /*2020*/  LOP3.LUT P0, RZ, R3, 0x7fffffff, R2, 0xc8, !PT ;  /* 0x7fffffff03ff7812 */ /* 0x000fda000780c802 */
[----:B------:R-:W-:Y:S05]  /*2030*/  @!P0 BRA `(.L_x_35) ;  /* 0x00000004003c8947 */ /* 0x000fea0003800000 */
[C---:B------:R-:W-:Y:S02]  /*2040*/  FSETP.NEU.FTZ.AND P1, PT, |R2|.reuse, +INF , PT ;  /* 0x7f8000000200780b */ /* 0x040fe40003f3d200 */
[----:B------:R-:W-:Y:S02]  /*2050*/  FSETP.NEU.FTZ.AND P2, PT, |R3|, +INF , PT ;  /* 0x7f8000000300780b */ /* 0x000fe40003f5d200 */
[----:B------:R-:W-:-:S11]  /*2060*/  FSETP.NEU.FTZ.AND P0, PT, |R2|, +INF , PT ;  /* 0x7f8000000200780b */ /* 0x000fd60003f1d200 */
[----:B------:R-:W-:Y:S05]  /*2070*/  @!P2 BRA !P1, `(.L_x_35) ;  /* 0x00000004002ca947 */ /* 0x000fea0004800000 */
[----:B------:R-:W-:-:S04]  /*2080*/  LOP3.LUT P1, RZ, R2, 0x7fffffff, RZ, 0xc0, !PT ;  /* 0x7fffffff02ff7812 */ /* 0x000fc8000782c0ff */
[----:B------:R-:W-:-:S13]  /*2090*/  PLOP3.LUT P1, PT, P2, P1, PT, 0x2f, 0xf2 ;  /* 0x0000000000f2781c */ /* 0x000fda0001722577 */
[----:B------:R-:W-:Y:S05]  /*20a0*/  @P1 BRA `(.L_x_36) ;  /* 0x0000000400181947 */ /* 0x000fea0003800000 */
[----:B------:R-:W-:-:S04]  /*20b0*/  LOP3.LUT P1, RZ, R3, 0x7fffffff, RZ, 0xc0, !PT ;  /* 0x7fffffff03ff7812 */ /* 0x000fc8000782c0ff */
[----:B------:R-:W-:-:S13]  /*20c0*/  PLOP3.LUT P0, PT, P0, P1, PT, 0x2f, 0xf2 ;  /* 0x0000000000f2781c */ /* 0x000fda0000702577 */
[----:B------:R-:W-:Y:S05]  /*20d0*/  @P0 BRA `(.L_x_37) ;  /* 0x0000000400000947 */ /* 0x000fea0003800000 */
[----:B------:R-:W-:Y:S02]  /*20e0*/  ISETP.GE.AND P0, PT, R10, RZ, PT ;  /* 0x000000ff0a00720c */ /* 0x000fe40003f06270 */
[----:B------:R-:W-:-:S11]  /*20f0*/  ISETP.GE.AND P1, PT, R11, RZ, PT ;  /* 0x000000ff0b00720c */ /* 0x000fd60003f26270 */
[----:B------:R-:W-:Y:S01]  /*2100*/  @P0 MOV R9, RZ ;  /* 0x000000ff00090202 */ /* 0x000fe20000000f00 */
[----:B------:R-:W-:Y:S02]  /*2110*/  @!P0 IMAD.MOV.U32 R9, RZ, RZ, -0x40 ;  /* 0xffffffc0ff098424 */ /* 0x000fe400078e00ff */
[----:B------:R-:W-:Y:S01]  /*2120*/  @!P0 FFMA R2, R2, 1.84467440737095516160e+19, RZ ;  /* 0x5f80000002028823 */ /* 0x000fe200000000ff */
[----:B------:R-:W-:Y:S02]  /*2130*/  @!P1 FFMA R3, R3, 1.84467440737095516160e+19, RZ ;  /* 0x5f80000003039823 */ /* 0x000fe400000000ff */
[----:B------:R-:W-:-:S07]  /*2140*/  @!P1 IADD3 R9, PT, PT, R9, 0x40, RZ ;  /* 0x0000004009099810 */ /* 0x000fce0007ffe0ff */
.L_x_33:
[----:B------:R-:W-:Y:S01]  /*2150*/  LEA R10, R14, 0xc0800000, 0x17 ;  /* 0xc08000000e0a7811 */ /* 0x000fe200078eb8ff */
[----:B------:R-:W-:Y:S03]  /*2160*/  BSSY.RECONVERGENT B3, `(.L_x_38) ;  /* 0x0000036000037945 */ /* 0x000fe60003800200 */
[----:B------:R-:W-:Y:S02]  /*2170*/  IADD3 R10, PT, PT, -R10, R3, RZ ;  /* 0x000000030a0a7210 */ /* 0x000fe40007ffe1ff */
[----:B------:R-:W-:Y:S02]  /*2180*/  IADD3 R3, PT, PT, R12, -0x7f, RZ ;  /* 0xffffff810c037810 */ /* 0x000fe40007ffe0ff */
[----:B------:R0:W1:Y:S01]  /*2190*/  MUFU.RCP R11, R10 ;  /* 0x0000000a000b7308 */ /* 0x0000620000001000 */
[----:B------:R-:W-:Y:S02]  /*21a0*/  FADD.FTZ R13, -R10, -RZ ;  /* 0x800000ff0a0d7221 */ /* 0x000fe40000010100 */
[C---:B------:R-:W-:Y:S01]  /*21b0*/  IMAD R2, R3.reuse, -0x800000, R2 ;  /* 0xff80000003027824 */ /* 0x040fe200078e0202 */
[----:B0-----:R-:W-:-:S05]  /*21c0*/  IADD3 R10, PT, PT, R3, 0x7f, -R14 ;  /* 0x0000007f030a7810 */ /* 0x001fca0007ffe80e */
[----:B------:R-:W-:Y:S02]  /*21d0*/  IMAD.IADD R10, R10, 0x1, R9 ;  /* 0x000000010a0a7824 */ /* 0x000fe400078e0209 */
[----:B-1----:R-:W-:-:S04]  /*21e0*/  FFMA R12, R11, R13, 1 ;  /* 0x3f8000000b0c7423 */ /* 0x002fc8000000000d */
[----:B------:R-:W-:-:S04]  /*21f0*/  FFMA R16, R11, R12, R11 ;  /* 0x0000000c0b107223 */ /* 0x000fc8000000000b */
[----:B------:R-:W-:-:S04]  /*2200*/  FFMA R11, R2, R16, RZ ;  /* 0x00000010020b7223 */ /* 0x000fc800000000ff */
[----:B------:R-:W-:-:S04]  /*2210*/  FFMA R12, R13, R11, R2 ;  /* 0x0000000b0d0c7223 */ /* 0x000fc80000000002 */
[----:B------:R-:W-:-:S04]  /*2220*/  FFMA R11, R16, R12, R11 ;  /* 0x0000000c100b7223 */ /* 0x000fc8000000000b */
[----:B------:R-:W-:-:S04]  /*2230*/  FFMA R12, R13, R11, R2 ;  /* 0x0000000b0d0c7223 */ /* 0x000fc80000000002 */
[----:B------:R-:W-:-:S05]  /*2240*/  FFMA R2, R16, R12, R11 ;  /* 0x0000000c10027223 */ /* 0x000fca000000000b */
[----:B------:R-:W-:-:S04]  /*2250*/  SHF.R.U32.HI R3, RZ, 0x17, R2 ;  /* 0x00000017ff037819 */ /* 0x000fc80000011602 */
[----:B------:R-:W-:-:S04]  /*2260*/  LOP3.LUT R3, R3, 0xff, RZ, 0xc0, !PT ;  /* 0x000000ff03037812 */ /* 0x000fc800078ec0ff */
[----:B------:R-:W-:-:S04]  /*2270*/  IADD3 R13, PT, PT, R3, R10, RZ ;  /* 0x0000000a030d7210 */ /* 0x000fc80007ffe0ff */
[----:B------:R-:W-:-:S04]  /*2280*/  IADD3 R3, PT, PT, R13, -0x1, RZ ;  /* 0xffffffff0d037810 */ /* 0x000fc80007ffe0ff */
[----:B------:R-:W-:-:S13]  /*2290*/  ISETP.GE.U32.AND P0, PT, R3, 0xfe, PT ;  /* 0x000000fe0300780c */ /* 0x000fda0003f06070 */
[----:B------:R-:W-:Y:S05]  /*22a0*/  @!P0 BRA `(.L_x_39) ;  /* 0x0000000000808947 */ /* 0x000fea0003800000 */
[----:B------:R-:W-:-:S13]  /*22b0*/  ISETP.GT.AND P0, PT, R13, 0xfe, PT ;  /* 0x000000fe0d00780c */ /* 0x000fda0003f04270 */
[----:B------:R-:W-:Y:S05]  /*22c0*/  @P0 BRA `(.L_x_40) ;  /* 0x00000000006c0947 */ /* 0x000fea0003800000 */
[----:B------:R-:W-:-:S13]  /*22d0*/  ISETP.GE.AND P0, PT, R13, 0x1, PT ;  /* 0x000000010d00780c */ /* 0x000fda0003f06270 */
[----:B------:R-:W-:Y:S05]  /*22e0*/  @P0 BRA `(.L_x_41) ;  /* 0x0000000000740947 */ /* 0x000fea0003800000 */
[----:B------:R-:W-:Y:S02]  /*22f0*/  ISETP.GE.AND P0, PT, R13, -0x18, PT ;  /* 0xffffffe80d00780c */ /* 0x000fe40003f06270 */
[----:B------:R-:W-:-:S11]  /*2300*/  LOP3.LUT R2, R2, 0x80000000, RZ, 0xc0, !PT ;  /* 0x8000000002027812 */ /* 0x000fd600078ec0ff */
[----:B------:R-:W-:Y:S05]  /*2310*/  @!P0 BRA `(.L_x_41) ;  /* 0x0000000000688947 */ /* 0x000fea0003800000 */
[CCC-:B------:R-:W-:Y:S01]  /*2320*/  FFMA.RZ R3, R16.reuse, R12.reuse, R11.reuse ;  /* 0x0000000c10037223 */ /* 0x1c0fe2000000c00b */
[CCC-:B------:R-:W-:Y:S01]  /*2330*/  FFMA.RM R10, R16.reuse, R12.reuse, R11.reuse ;  /* 0x0000000c100a7223 */ /* 0x1c0fe2000000400b */
[C---:B------:R-:W-:Y:S02]  /*2340*/  ISETP.NE.AND P2, PT, R13.reuse, RZ, PT ;  /* 0x000000ff0d00720c */ /* 0x040fe40003f45270 */
[----:B------:R-:W-:Y:S02]  /*2350*/  ISETP.NE.AND P1, PT, R13, RZ, PT ;  /* 0x000000ff0d00720c */ /* 0x000fe40003f25270 */
[----:B------:R-:W-:Y:S01]  /*2360*/  LOP3.LUT R9, R3, 0x7fffff, RZ, 0xc0, !PT ;  /* 0x007fffff03097812 */ /* 0x000fe200078ec0ff */
[----:B------:R-:W-:Y:S01]  /*2370*/  FFMA.RP R3, R16, R12, R11 ;  /* 0x0000000c10037223 */ /* 0x000fe2000000800b */
[----:B------:R-:W-:Y:S01]  /*2380*/  IADD3 R12, PT, PT, R13, 0x20, RZ ;  /* 0x000000200d0c7810 */ /* 0x000fe20007ffe0ff */
[----:B------:R-:W-:Y:S01]  /*2390*/  IMAD.MOV R11, RZ, RZ, -R13 ;  /* 0x000000ffff0b7224 */ /* 0x000fe200078e0a0d */
[----:B------:R-:W-:-:S02]  /*23a0*/  LOP3.LUT R9, R9, 0x800000, RZ, 0xfc, !PT ;  /* 0x0080000009097812 */ /* 0x000fc400078efcff */
[----:B------:R-:W-:Y:S02]  /*23b0*/  FSETP.NEU.FTZ.AND P0, PT, R3, R10, PT ;  /* 0x0000000a0300720b */ /* 0x000fe40003f1d000 */
[----:B------:R-:W-:Y:S02]  /*23c0*/  SHF.L.U32 R12, R9, R12, RZ ;  /* 0x0000000c090c7219 */ /* 0x000fe400000006ff */
[----:B------:R-:W-:Y:S02]  /*23d0*/  SEL R10, R11, RZ, P2 ;  /* 0x000000ff0b0a7207 */ /* 0x000fe40001000000 */
[----:B------:R-:W-:Y:S02]  /*23e0*/  ISETP.NE.AND P1, PT, R12, RZ, P1 ;  /* 0x000000ff0c00720c */ /* 0x000fe40000f25270 */
[----:B------:R-:W-:Y:S02]  /*23f0*/  SHF.R.U32.HI R10, RZ, R10, R9 ;  /* 0x0000000aff0a7219 */ /* 0x000fe40000011609 */
[----:B------:R-:W-:-:S02]  /*2400*/  PLOP3.LUT P0, PT, P0, P1, PT, 0xf8, 0x8f ;  /* 0x00000000008f781c */ /* 0x000fc40000703f70 */
[----:B------:R-:W-:Y:S02]  /*2410*/  SHF.R.U32.HI R12, RZ, 0x1, R10 ;  /* 0x00000001ff0c7819 */ /* 0x000fe4000001160a */
[----:B------:R-:W-:-:S04]  /*2420*/  SEL R3, RZ, 0x1, !P0 ;  /* 0x00000001ff037807 */ /* 0x000fc80004000000 */
[----:B------:R-:W-:-:S04]  /*2430*/  LOP3.LUT R3, R3, 0x1, R12, 0xf8, !PT ;  /* 0x0000000103037812 */ /* 0x000fc800078ef80c */
[----:B------:R-:W-:-:S04]  /*2440*/  LOP3.LUT R3, R3, R10, RZ, 0xc0, !PT ;  /* 0x0000000a03037212 */ /* 0x000fc800078ec0ff */
[----:B------:R-:W-:-:S04]  /*2450*/  IADD3 R3, PT, PT, R12, R3, RZ ;  /* 0x000000030c037210 */ /* 0x000fc80007ffe0ff */
[----:B------:R-:W-:Y:S01]  /*2460*/  LOP3.LUT R2, R3, R2, RZ, 0xfc, !PT ;  /* 0x0000000203027212 */ /* 0x000fe200078efcff */
[----:B------:R-:W-:Y:S06]  /*2470*/  BRA `(.L_x_41) ;  /* 0x0000000000107947 */ /* 0x000fec0003800000 */
.L_x_40:
[----:B------:R-:W-:-:S04]  /*2480*/  LOP3.LUT R2, R2, 0x80000000, RZ, 0xc0, !PT ;  /* 0x8000000002027812 */ /* 0x000fc800078ec0ff */
[----:B------:R-:W-:Y:S01]  /*2490*/  LOP3.LUT R2, R2, 0x7f800000, RZ, 0xfc, !PT ;  /* 0x7f80000002027812 */ /* 0x000fe200078efcff */
[----:B------:R-:W-:Y:S06]  /*24a0*/  BRA `(.L_x_41) ;  /* 0x0000000000047947 */ /* 0x000fec0003800000 */
.L_x_39:
[----:B------:R-:W-:-:S07]  /*24b0*/  LEA R2, R10, R2, 0x17 ;  /* 0x000000020a027211 */ /* 0x000fce00078eb8ff */
.L_x_41:
[----:B------:R-:W-:Y:S05]  /*24c0*/  BSYNC.RECONVERGENT B3 ;  /* 0x0000000000037941 */ /* 0x000fea0003800200 */
.L_x_38:
[----:B------:R-:W-:Y:S05]  /*24d0*/  BRA `(.L_x_42) ;  /* 0x0000000000207947 */ /* 0x000fea0003800000 */
.L_x_37:
[----:B------:R-:W-:-:S04]  /*24e0*/  LOP3.LUT R2, R3, 0x80000000, R2, 0x48, !PT ;  /* 0x8000000003027812 */ /* 0x000fc800078e4802 */
[----:B------:R-:W-:Y:S01]  /*24f0*/  LOP3.LUT R2, R2, 0x7f800000, RZ, 0xfc, !PT ;  /* 0x7f80000002027812 */ /* 0x000fe200078efcff */
[----:B------:R-:W-:Y:S06]  /*2500*/  BRA `(.L_x_42) ;  /* 0x0000000000147947 */ /* 0x000fec0003800000 */
.L_x_36:
[----:B------:R-:W-:Y:S01]  /*2510*/  LOP3.LUT R2, R3, 0x80000000, R2, 0x48, !PT ;  /* 0x8000000003027812 */ /* 0x000fe200078e4802 */
[----:B------:R-:W-:Y:S06]  /*2520*/  BRA `(.L_x_42) ;  /* 0x00000000000c7947 */ /* 0x000fec0003800000 */
.L_x_35:
[----:B------:R-:W0:Y:S01]  /*2530*/  MUFU.RSQ R2, -QNAN ;  /* 0xffc0000000027908 */ /* 0x000e220000001400 */
[----:B------:R-:W-:Y:S05]  /*2540*/  BRA `(.L_x_42) ;  /* 0x0000000000047947 */ /* 0x000fea0003800000 */
.L_x_34:
[----:B------:R-:W-:-:S07]  /*2550*/  FADD.FTZ R2, R2, R3 ;  /* 0x0000000302027221 */ /* 0x000fce0000010000 */
.L_x_42:
[----:B------:R-:W-:Y:S05]  /*2560*/  BSYNC.RECONVERGENT B2 ;  /* 0x0000000000027941 */ /* 0x000fea0003800200 */
.L_x_32:
[----:B------:R-:W-:-:S04]  /*2570*/  HFMA2 R9, -RZ, RZ, 0, 0 ;  /* 0x00000000ff097431 */ /* 0x000fc800000001ff */
[----:B0-----:R-:W-:Y:S05]  /*2580*/  RET.REL.NODEC R8 `(_Z23complex_wfilith_inverseP6float2ii) ;  /* 0xffffffd8089c7950 */ /* 0x001fea0003c3ffff */
.L_x_43:
        /* <DEDUP_REMOVED lines=15> */
.L_x_134:


//--------------------- .text._Z7denoiseP6float2iPfS1_ --------------------------
	.section	.text._Z7denoiseP6float2iPfS1_,"ax",@progbits
	.align	128
.text._Z7denoiseP6float2iPfS1_:
        .type           _Z7denoiseP6float2iPfS1_,@function
        .size           _Z7denoiseP6float2iPfS1_,(.L_x_138 - _Z7denoiseP6float2iPfS1_)
        .other          _Z7denoiseP6float2iPfS1_,@"STO_CUDA_ENTRY STV_DEFAULT"
_Z7denoiseP6float2iPfS1_:
        /* <DEDUP_REMOVED lines=9> */
[----:B------:R-:W0:Y:S01]  /*0090*/  LDC.64 R2, c[0x0][0x398] ;  /* 0x0000e600ff027b82 */ /* 0x000e220000000a00 */
[----:B------:R-:W1:Y:S07]  /*00a0*/  LDCU.64 UR4, c[0x0][0x358] ;  /* 0x00006b00ff0477ac */ /* 0x000e6e0008000a00 */
[----:B------:R-:W2:Y:S08]  /*00b0*/  LDC.64 R10, c[0x0][0x390] ;  /* 0x0000e400ff0a7b82 */ /* 0x000eb00000000a00 */
[----:B------:R-:W3:Y:S01]  /*00c0*/  LDC.64 R4, c[0x0][0x380] ;  /* 0x0000e000ff047b82 */ /* 0x000ee20000000a00 */
[----:B0-----:R-:W-:-:S04]  /*00d0*/  IMAD.WIDE.U32 R2, R7, 0x4, R2 ;  /* 0x0000000407027825 */ /* 0x001fc800078e0002 */
[C---:B--2---:R-:W-:Y:S02]  /*00e0*/  IMAD.WIDE.U32 R10, R7.reuse, 0x4, R10 ;  /* 0x00000004070a7825 */ /* 0x044fe400078e000a */
[----:B-1----:R-:W2:Y:S04]  /*00f0*/  LDG.E R2, desc[UR4][R2.64] ;  /* 0x0000000402027981 */ /* 0x002ea8000c1e1900 */
[----:B------:R-:W4:Y:S01]  /*0100*/  LDG.E R11, desc[UR4][R10.64] ;  /* 0x000000040a0b7981 */ /* 0x000f22000c1e1900 */
[----:B------:R-:W-:-:S04]  /*0110*/  IMAD R7, R7, UR6, R0 ;  /* 0x0000000607077c24 */ /* 0x000fc8000f8e0200 */
[----:B---3--:R-:W-:-:S05]  /*0120*/  IMAD.WIDE.U32 R4, R7, 0x8, R4 ;  /* 0x0000000807047825 */ /* 0x008fca00078e0004 */
[----:B------:R-:W3:Y:S01]  /*0130*/  LDG.E.64 R6, desc[UR4][R4.64] ;  /* 0x0000000404067981 */ /* 0x000ee2000c1e1b00 */
[----:B------:R-:W-:Y:S01]  /*0140*/  UMOV UR6, 0x7ae147ae ;  /* 0x7ae147ae00067882 */ /* 0x000fe20000000000 */
[----:B------:R-:W-:Y:S01]  /*0150*/  UMOV UR7, 0x3fefae14 ;  /* 0x3fefae1400077882 */ /* 0x000fe20000000000 */
[----:B------:R-:W-:Y:S01]  /*0160*/  BSSY.RECONVERGENT B0, `(.L_x_44) ;  /* 0x0000014000007945 */ /* 0x000fe20003800200 */
[----:B--2---:R-:W-:Y:S01]  /*0170*/  F2F.F64.F32 R8, R2 ;  /* 0x0000000200087310 */ /* 0x004fe20000201800 */
[----:B----4-:R-:W-:-:S07]  /*0180*/  FADD R12, -R2, R11 ;  /* 0x0000000b020c7221 */ /* 0x010fce0000000100 */
[----:B------:R-:W0:Y:S01]  /*0190*/  F2F.F64.F32 R12, R12 ;  /* 0x0000000c000c7310 */ /* 0x000e220000201800 */
[----:B---3--:R-:W-:-:S04]  /*01a0*/  FMUL R15, R7, R7 ;  /* 0x00000007070f7220 */ /* 0x008fc80000400000 */
[----:B------:R-:W-:-:S04]  /*01b0*/  FFMA R0, R6, R6, R15 ;  /* 0x0000000606007223 */ /* 0x000fc8000000000f */
[----:B------:R-:W-:Y:S01]  /*01c0*/  VIADD R10, R0, 0xf3000000 ;  /* 0xf3000000000a7836 */ /* 0x000fe20000000000 */
[----:B------:R1:W2:Y:S01]  /*01d0*/  MUFU.RSQ R3, R0 ;  /* 0x0000000000037308 */ /* 0x0002a20000001400 */
[----:B0-----:R-:W-:-:S03]  /*01e0*/  DFMA R8, R12, UR6, R8 ;  /* 0x000000060c087c2b */ /* 0x001fc60008000008 */
[----:B------:R-:W-:-:S07]  /*01f0*/  ISETP.GT.U32.AND P0, PT, R10, 0x727fffff, PT ;  /* 0x727fffff0a00780c */ /* 0x000fce0003f04070 */
[----:B------:R1:W0:Y:S06]  /*0200*/  F2F.F32.F64 R8, R8 ;  /* 0x0000000800087310 */ /* 0x00022c0000301000 */
[----:B--2---:R-:W-:Y:S05]  /*0210*/  @!P0 BRA `(.L_x_45) ;  /* 0x0000000000108947 */ /* 0x004fea0003800000 */
[----:B------:R-:W-:-:S07]  /*0220*/  MOV R12, 0x240 ;  /* 0x00000240000c7802 */ /* 0x000fce0000000f00 */
[----:B01----:R-:W-:Y:S05]  /*0230*/  CALL.REL.NOINC `($__internal_3_$__cuda_sm20_sqrt_rn_f32_slowpath) ;  /* 0x0000000000747944 */ /* 0x003fea0003c00000 */
[----:B------:R-:W-:Y:S01]  /*0240*/  IMAD.MOV.U32 R3, RZ, RZ, R0 ;  /* 0x000000ffff037224 */ /* 0x000fe200078e0000 */
[----:B------:R-:W-:Y:S06]  /*0250*/  BRA `(.L_x_46) ;  /* 0x0000000000107947 */ /* 0x000fec0003800000 */
.L_x_45:
[----:B-1----:R-:W-:Y:S01]  /*0260*/  FMUL.FTZ R9, R0, R3 ;  /* 0x0000000300097220 */ /* 0x002fe20000410000 */
[----:B------:R-:W-:-:S03]  /*0270*/  FMUL.FTZ R3, R3, 0.5 ;  /* 0x3f00000003037820 */ /* 0x000fc60000410000 */
[----:B------:R-:W-:-:S04]  /*0280*/  FFMA R0, -R9, R9, R0 ;  /* 0x0000000909007223 */ /* 0x000fc80000000100 */
[----:B------:R-:W-:-:S07]  /*0290*/  FFMA R3, R0, R3, R9 ;  /* 0x0000000300037223 */ /* 0x000fce0000000009 */
.L_x_46:
[----:B------:R-:W-:Y:S05]  /*02a0*/  BSYNC.RECONVERGENT B0 ;  /* 0x0000000000007941 */ /* 0x000fea0003800200 */
.L_x_44:
[----:B0-----:R-:W-:-:S13]  /*02b0*/  FSETP.GT.AND P0, PT, R3, R8, PT ;  /* 0x000000080300720b */ /* 0x001fda0003f04000 */
[----:B------:R-:W-:Y:S05]  /*02c0*/  @!P0 BRA `(.L_x_47) ;  /* 0x0000000000488947 */ /* 0x000fea0003800000 */
[----:B------:R-:W0:Y:S01]  /*02d0*/  MUFU.RCP R2, R3 ;  /* 0x0000000300027308 */ /* 0x000e220000001000 */
[----:B------:R-:W-:Y:S01]  /*02e0*/  FADD R0, -R8, R3 ;  /* 0x0000000308007221 */ /* 0x000fe20000000100 */
[----:B------:R-:W-:Y:S06]  /*02f0*/  BSSY.RECONVERGENT B0, `(.L_x_48) ;  /* 0x000000b000007945 */ /* 0x000fec0003800200 */
[----:B------:R-:W1:Y:S01]  /*0300*/  FCHK P0, R0, R3 ;  /* 0x0000000300007302 */ /* 0x000e620000000000 */
[----:B0-----:R-:W-:-:S04]  /*0310*/  FFMA R9, R2, -R3, 1 ;  /* 0x3f80000002097423 */ /* 0x001fc80000000803 */
[----:B------:R-:W-:-:S04]  /*0320*/  FFMA R9, R2, R9, R2 ;  /* 0x0000000902097223 */ /* 0x000fc80000000002 */
[----:B------:R-:W-:-:S04]  /*0330*/  FFMA R2, R0, R9, RZ ;  /* 0x0000000900027223 */ /* 0x000fc800000000ff */
[----:B------:R-:W-:-:S04]  /*0340*/  FFMA R8, R2, -R3, R0 ;  /* 0x8000000302087223 */ /* 0x000fc80000000000 */
[----:B------:R-:W-:Y:S01]  /*0350*/  FFMA R2, R9, R8, R2 ;  /* 0x0000000809027223 */ /* 0x000fe20000000002 */
[----:B-1----:R-:W-:Y:S06]  /*0360*/  @!P0 BRA `(.L_x_49) ;  /* 0x00000000000c8947 */ /* 0x002fec0003800000 */
[----:B------:R-:W-:-:S07]  /*0370*/  MOV R2, 0x390 ;  /* 0x0000039000027802 */ /* 0x000fce0000000f00 */
[----:B------:R-:W-:Y:S05]  /*0380*/  CALL.REL.NOINC `($__internal_4_$__cuda_sm3x_div_rn_noftz_f32_slowpath) ;  /* 0x00000000007c7944 */ /* 0x000fea0003c00000 */
[----:B------:R-:W-:-:S07]  /*0390*/  IMAD.MOV.U32 R2, RZ, RZ, R0 ;  /* 0x000000ffff027224 */ /* 0x000fce00078e0000 */
.L_x_49:
[----:B------:R-:W-:Y:S05]  /*03a0*/  BSYNC.RECONVERGENT B0 ;  /* 0x0000000000007941 */ /* 0x000fea0003800200 */
.L_x_48:
[-C--:B------:R-:W-:Y:S01]  /*03b0*/  FMUL R6, R6, R2.reuse ;  /* 0x0000000206067220 */ /* 0x080fe20000400000 */
[----:B------:R-:W-:-:S05]  /*03c0*/  FMUL R7, R7, R2 ;  /* 0x0000000207077220 */ /* 0x000fca0000400000 */
[----:B------:R-:W-:Y:S01]  /*03d0*/  STG.E.64 desc[UR4][R4.64], R6 ;  /* 0x0000000604007986 */ /* 0x000fe2000c101b04 */
[----:B------:R-:W-:Y:S05]  /*03e0*/  EXIT ;  /* 0x000000000000794d */ /* 0x000fea0003800000 */
.L_x_47:
[----:B------:R-:W-:Y:S01]  /*03f0*/  STG.E.64 desc[UR4][R4.64], RZ ;  /* 0x000000ff04007986 */ /* 0x000fe2000c101b04 */
[----:B------:R-:W-:Y:S05]  /*0400*/  EXIT ;  /* 0x000000000000794d */ /* 0x000fea0003800000 */
        .weak           $__internal_3_$__cuda_sm20_sqrt_rn_f32_slowpath
        .type           $__internal_3_$__cuda_sm20_sqrt_rn_f32_slowpath,@function
        .size           $__internal_3_$__cuda_sm20_sqrt_rn_f32_slowpath,($__internal_4_$__cuda_sm3x_div_rn_noftz_f32_slowpath - $__internal_3_$__cuda_sm20_sqrt_rn_f32_slowpath)
$__internal_3_$__cuda_sm20_sqrt_rn_f32_slowpath:
[----:B------:R-:W-:-:S13]  /*0410*/  LOP3.LUT P0, RZ, R0, 0x7fffffff, RZ, 0xc0, !PT ;  /* 0x7fffffff00ff7812 */ /* 0x000fda000780c0ff */
[----:B------:R-:W-:Y:S01]  /*0420*/  @!P0 IMAD.MOV.U32 R2, RZ, RZ, R0 ;  /* 0x000000ffff028224 */ /* 0x000fe200078e0000 */
        /* <DEDUP_REMOVED lines=17> */
.L_x_50:
[----:B------:R-:W-:Y:S02]  /*0540*/  HFMA2 R3, -RZ, RZ, 0, 0 ;  /* 0x00000000ff037431 */ /* 0x000fe400000001ff */
[----:B------:R-:W-:Y:S02]  /*0550*/  IMAD.MOV.U32 R0, RZ, RZ, R2 ;  /* 0x000000ffff007224 */ /* 0x000fe400078e0002 */
[----:B------:R-:W-:-:S04]  /*0560*/  IMAD.MOV.U32 R2, RZ, RZ, R12 ;  /* 0x000000ffff027224 */ /* 0x000fc800078e000c */
[----:B------:R-:W-:Y:S05]  /*0570*/  RET.REL.NODEC R2 `(_Z7denoiseP6float2iPfS1_) ;  /* 0xfffffff802a07950 */ /* 0x000fea0003c3ffff */
        .weak           $__internal_4_$__cuda_sm3x_div_rn_noftz_f32_slowpath
        .type           $__internal_4_$__cuda_sm3x_div_rn_noftz_f32_slowpath,@function
        .size           $__internal_4_$__cuda_sm3x_div_rn_noftz_f32_slowpath,(.L_x_138 - $__internal_4_$__cuda_sm3x_div_rn_noftz_f32_slowpath)
$__internal_4_$__cuda_sm3x_div_rn_noftz_f32_slowpath:
[----:B------:R-:W-:Y:S01]  /*0580*/  SHF.R.U32.HI R9, RZ, 0x17, R3 ;  /* 0x00000017ff097819 */ /* 0x000fe20000011603 */
[----:B------:R-:W-:Y:S01]  /*0590*/  BSSY.RECONVERGENT B1, `(.L_x_51) ;  /* 0x0000063000017945 */ /* 0x000fe20003800200 */
[--C-:B------:R-:W-:Y:S02]  /*05a0*/  SHF.R.U32.HI R8, RZ, 0x17, R0.reuse ;  /* 0x00000017ff087819 */ /* 0x100fe40000011600 */
[----:B------:R-:W-:Y:S01]  /*05b0*/  LOP3.LUT R15, R9, 0xff, RZ, 0xc0, !PT ;  /* 0x000000ff090f7812 */ /* 0x000fe200078ec0ff */
[----:B------:R-:W-:Y:S01]  /*05c0*/  IMAD.MOV.U32 R9, RZ, RZ, R0 ;  /* 0x000000ffff097224 */ /* 0x000fe200078e0000 */
[----:B------:R-:W-:-:S03]  /*05d0*/  LOP3.LUT R10, R8, 0xff, RZ, 0xc0, !PT ;  /* 0x000000ff080a7812 */ /* 0x000fc600078ec0ff */
[----:B------:R-:W-:Y:S02]  /*05e0*/  VIADD R12, R15, 0xffffffff ;  /* 0xffffffff0f0c7836 */ /* 0x000fe40000000000 */
[----:B------:R-:W-:-:S03]  /*05f0*/  VIADD R11, R10, 0xffffffff ;  /* 0xffffffff0a0b7836 */ /* 0x000fc60000000000 */
        /* <DEDUP_REMOVED lines=22> */
[----:B------:R-:W-:Y:S02]  /*0760*/  @P0 IMAD.MOV.U32 R8, RZ, RZ, RZ ;  /* 0x000000ffff080224 */ /* 0x000fe400078e00ff */
[----:B------:R-:W-:Y:S01]  /*0770*/  @!P0 FFMA R9, R0, 1.84467440737095516160e+19, RZ ;  /* 0x5f80000000098823 */ /* 0x000fe200000000ff */
[----:B------:R-:W-:Y:S02]  /*0780*/  @!P0 IMAD.MOV.U32 R8, RZ, RZ, -0x40 ;  /* 0xffffffc0ff088424 */ /* 0x000fe400078e00ff */
[----:B------:R-:W-:Y:S02]  /*0790*/  @!P1 FFMA R3, R3, 1.84467440737095516160e+19, RZ ;  /* 0x5f80000003039823 */ /* 0x000fe400000000ff */
[----:B------:R-:W-:-:S07]  /*07a0*/  @!P1 VIADD R8, R8, 0x40 ;  /* 0x0000004008089836 */ /* 0x000fce0000000000 */
.L_x_52:
[----:B------:R-:W-:Y:S01]  /*07b0*/  LEA R0, R15, 0xc0800000, 0x17 ;  /* 0xc08000000f007811 */ /* 0x000fe200078eb8ff */
[----:B------:R-:W-:Y:S01]  /*07c0*/  VIADD R10, R10, 0xffffff81 ;  /* 0xffffff810a0a7836 */ /* 0x000fe20000000000 */
[----:B------:R-:W-:Y:S02]  /*07d0*/  BSSY.RECONVERGENT B2, `(.L_x_57) ;  /* 0x0000035000027945 */ /* 0x000fe40003800200 */
[----:B------:R-:W-:Y:S01]  /*07e0*/  IADD3 R3, PT, PT, -R0, R3, RZ ;  /* 0x0000000300037210 */ /* 0x000fe20007ffe1ff */
[----:B------:R-:W-:-:S03]  /*07f0*/  IMAD R0, R10, -0x800000, R9 ;  /* 0xff8000000a007824 */ /* 0x000fc600078e0209 */
[----:B------:R-:W0:Y:S01]  /*0800*/  MUFU.RCP R11, R3 ;  /* 0x00000003000b7308 */ /* 0x000e220000001000 */
[----:B------:R-:W-:-:S04]  /*0810*/  FADD.FTZ R13, -R3, -RZ ;  /* 0x800000ff030d7221 */ /* 0x000fc80000010100 */
[----:B0-----:R-:W-:-:S04]  /*0820*/  FFMA R12, R11, R13, 1 ;  /* 0x3f8000000b0c7423 */ /* 0x001fc8000000000d */
[----:B------:R-:W-:-:S04]  /*0830*/  FFMA R14, R11, R12, R11 ;  /* 0x0000000c0b0e7223 */ /* 0x000fc8000000000b */
[----:B------:R-:W-:-:S04]  /*0840*/  FFMA R9, R0, R14, RZ ;  /* 0x0000000e00097223 */ /* 0x000fc800000000ff */
[----:B------:R-:W-:-:S04]  /*0850*/  FFMA R12, R13, R9, R0 ;  /* 0x000000090d0c7223 */ /* 0x000fc80000000000 */
[----:B------:R-:W-:Y:S01]  /*0860*/  FFMA R11, R14, R12, R9 ;  /* 0x0000000c0e0b7223 */ /* 0x000fe20000000009 */
[----:B------:R-:W-:-:S03]  /*0870*/  IADD3 R9, PT, PT, R10, 0x7f, -R15 ;  /* 0x0000007f0a097810 */ /* 0x000fc60007ffe80f */
[----:B------:R-:W-:Y:S02]  /*0880*/  FFMA R12, R13, R11, R0 ;  /* 0x0000000b0d0c7223 */ /* 0x000fe40000000000 */
[----:B------:R-:W-:Y:S02]  /*0890*/  IMAD.IADD R9, R9, 0x1, R8 ;  /* 0x0000000109097824 */ /* 0x000fe400078e0208 */
[----:B------:R-:W-:-:S05]  /*08a0*/  FFMA R0, R14, R12, R11 ;  /* 0x0000000c0e007223 */ /* 0x000fca000000000b */
[----:B------:R-:W-:-:S04]  /*08b0*/  SHF.R.U32.HI R3, RZ, 0x17, R0 ;  /* 0x00000017ff037819 */ /* 0x000fc80000011600 */
[----:B------:R-:W-:-:S05]  /*08c0*/  LOP3.LUT R3, R3, 0xff, RZ, 0xc0, !PT ;  /* 0x000000ff03037812 */ /* 0x000fca00078ec0ff */
[----:B------:R-:W-:-:S05]  /*08d0*/  IMAD.IADD R13, R3, 0x1, R9 ;  /* 0x00000001030d7824 */ /* 0x000fca00078e0209 */
        /* <DEDUP_REMOVED lines=11> */
[C---:B------:R-:W-:Y:S02]  /*0990*/  VIADD R10, R13.reuse, 0x20 ;  /* 0x000000200d0a7836 */ /* 0x040fe40000000000 */
[CCC-:B------:R-:W-:Y:S01]  /*09a0*/  FFMA.RM R8, R14.reuse, R12.reuse, R11.reuse ;  /* 0x0000000c0e087223 */ /* 0x1c0fe2000000400b */
[----:B------:R-:W-:Y:S02]  /*09b0*/  ISETP.NE.AND P2, PT, R13, RZ, PT ;  /* 0x000000ff0d00720c */ /* 0x000fe40003f45270 */
[----:B------:R-:W-:Y:S01]  /*09c0*/  LOP3.LUT R9, R3, 0x7fffff, RZ, 0xc0, !PT ;  /* 0x007fffff03097812 */ /* 0x000fe200078ec0ff */
[----:B------:R-:W-:Y:S01]  /*09d0*/  FFMA.RP R3, R14, R12, R11 ;  /* 0x0000000c0e037223 */ /* 0x000fe2000000800b */
[----:B------:R-:W-:Y:S01]  /*09e0*/  IMAD.MOV R11, RZ, RZ, -R13 ;  /* 0x000000ffff0b7224 */ /* 0x000fe200078e0a0d */
[----:B------:R-:W-:Y:S02]  /*09f0*/  ISETP.NE.AND P1, PT, R13, RZ, PT ;  /* 0x000000ff0d00720c */ /* 0x000fe40003f25270 */
        /* <DEDUP_REMOVED lines=10> */
[----:B------:R-:W-:-:S05]  /*0aa0*/  LOP3.LUT R3, R3, R8, RZ, 0xc0, !PT ;  /* 0x0000000803037212 */ /* 0x000fca00078ec0ff */
[----:B------:R-:W-:-:S05]  /*0ab0*/  IMAD.IADD R3, R10, 0x1, R3 ;  /* 0x000000010a037824 */ /* 0x000fca00078e0203 */
[----:B------:R-:W-:Y:S01]  /*0ac0*/  LOP3.LUT R0, R3, R0, RZ, 0xfc, !PT ;  /* 0x0000000003007212 */ /* 0x000fe200078efcff */
[----:B------:R-:W-:Y:S06]  /*0ad0*/  BRA `(.L_x_60) ;  /* 0x0000000000107947 */ /* 0x000fec0003800000 */
.L_x_59:
[----:B------:R-:W-:-:S04]  /*0ae0*/  LOP3.LUT R0, R0, 0x80000000, RZ, 0xc0, !PT ;  /* 0x8000000000007812 */ /* 0x000fc800078ec0ff */
[----:B------:R-:W-:Y:S01]  /*0af0*/  LOP3.LUT R0, R0, 0x7f800000, RZ, 0xfc, !PT ;  /* 0x7f80000000007812 */ /* 0x000fe200078efcff */
[----:B------:R-:W-:Y:S06]  /*0b00*/  BRA `(.L_x_60) ;  /* 0x0000000000047947 */ /* 0x000fec0003800000 */
.L_x_58:
[----:B------:R-:W-:-:S07]  /*0b10*/  LEA R0, R9, R0, 0x17 ;  /* 0x0000000009007211 */ /* 0x000fce00078eb8ff */
.L_x_60:
[----:B------:R-:W-:Y:S05]  /*0b20*/  BSYNC.RECONVERGENT B2 ;  /* 0x0000000000027941 */ /* 0x000fea0003800200 */
.L_x_57:
[----:B------:R-:W-:Y:S05]  /*0b30*/  BRA `(.L_x_61) ;  /* 0x0000000000207947 */ /* 0x000fea0003800000 */
.L_x_56:
[----:B------:R-:W-:-:S04]  /*0b40*/  LOP3.LUT R0, R3, 0x80000000, R9, 0x48, !PT ;  /* 0x8000000003007812 */ /* 0x000fc800078e4809 */
[----:B------:R-:W-:Y:S01]  /*0b50*/  LOP3.LUT R0, R0, 0x7f800000, RZ, 0xfc, !PT ;  /* 0x7f80000000007812 */ /* 0x000fe200078efcff */
[----:B------:R-:W-:Y:S06]  /*0b60*/  BRA `(.L_x_61) ;  /* 0x0000000000147947 */ /* 0x000fec0003800000 */
.L_x_55:
[----:B------:R-:W-:Y:S01]  /*0b70*/  LOP3.LUT R0, R3, 0x80000000, R9, 0x48, !PT ;  /* 0x8000000003007812 */ /* 0x000fe200078e4809 */
[----:B------:R-:W-:Y:S06]  /*0b80*/  BRA `(.L_x_61) ;  /* 0x00000000000c7947 */ /* 0x000fec0003800000 */
.L_x_54:
[----:B------:R-:W0:Y:S01]  /*0b90*/  MUFU.RSQ R0, -QNAN ;  /* 0xffc0000000007908 */ /* 0x000e220000001400 */
[----:B------:R-:W-:Y:S05]  /*0ba0*/  BRA `(.L_x_61) ;  /* 0x0000000000047947 */ /* 0x000fea0003800000 */
.L_x_53:
[----:B------:R-:W-:-:S07]  /*0bb0*/  FADD.FTZ R0, R0, R3 ;  /* 0x0000000300007221 */ /* 0x000fce0000010000 */
.L_x_61:
[----:B------:R-:W-:Y:S05]  /*0bc0*/  BSYNC.RECONVERGENT B1 ;  /* 0x0000000000017941 */ /* 0x000fea0003800200 */
.L_x_51:
[----:B------:R-:W-:-:S04]  /*0bd0*/  IMAD.MOV.U32 R3, RZ, RZ, 0x0 ;  /* 0x00000000ff037424 */ /* 0x000fc800078e00ff */
[----:B0-----:R-:W-:Y:S05]  /*0be0*/  RET.REL.NODEC R2 `(_Z7denoiseP6float2iPfS1_) ;  /* 0xfffffff402047950 */ /* 0x001fea0003c3ffff */
.L_x_62:
        /* <DEDUP_REMOVED lines=9> */
.L_x_138:


//--------------------- .text._Z8designalP6float2iPfS1_ --------------------------
	.section	.text._Z8designalP6float2iPfS1_,"ax",@progbits
	.align	128
.text._Z8designalP6float2iPfS1_:
        .type           _Z8designalP6float2iPfS1_,@function
        .size           _Z8designalP6float2iPfS1_,(.L_x_141 - _Z8designalP6float2iPfS1_)
        .other          _Z8designalP6float2iPfS1_,@"STO_CUDA_ENTRY STV_DEFAULT"
_Z8designalP6float2iPfS1_:
        /* <DEDUP_REMOVED lines=15> */
[----:B-1----:R-:W2:Y:S02]  /*00f0*/  LDG.E R2, desc[UR4][R2.64] ;  /* 0x0000000402027981 */ /* 0x002ea4000c1e1900 */
[----:B------:R-:W-:Y:S02]  /*0100*/  IMAD R7, R7, UR6, R0 ;  /* 0x0000000607077c24 */ /* 0x000fe4000f8e0200 */
[----:B------:R-:W4:Y:S02]  /*0110*/  LDG.E R11, desc[UR4][R10.64] ;  /* 0x000000040a0b7981 */ /* 0x000f24000c1e1900 */
        /* <DEDUP_REMOVED lines=11> */
[----:B------:R1:W2:Y:S04]  /*01d0*/  MUFU.RSQ R14, R15 ;  /* 0x0000000f000e7308 */ /* 0x0002a80000001400 */
[----:B------:R-:W-:Y:S01]  /*01e0*/  ISETP.GT.U32.AND P0, PT, R3, 0x727fffff, PT ;  /* 0x727fffff0300780c */ /* 0x000fe20003f04070 */
[----:B0-----:R-:W-:-:S06]  /*01f0*/  DFMA R8, R12, UR6, R8 ;  /* 0x000000060c087c2b */ /* 0x001fcc0008000008 */
[----:B------:R1:W0:Y:S06]  /*0200*/  F2F.F32.F64 R0, R8 ;  /* 0x0000000800007310 */ /* 0x00022c0000301000 */
[----:B--2---:R-:W-:Y:S05]  /*0210*/  @!P0 BRA `(.L_x_64) ;  /* 0x0000000000108947 */ /* 0x004fea0003800000 */
[----:B------:R-:W-:-:S07]  /*0220*/  MOV R11, 0x240 ;  /* 0x00000240000b7802 */ /* 0x000fce0000000f00 */
[----:B01----:R-:W-:Y:S05]  /*0230*/  CALL.REL.NOINC `($__internal_5_$__cuda_sm20_sqrt_rn_f32_slowpath) ;  /* 0x0000000000687944 */ /* 0x003fea0003c00000 */
[----:B------:R-:W-:Y:S01]  /*0240*/  IMAD.MOV.U32 R3, RZ, RZ, R15 ;  /* 0x000000ffff037224 */ /* 0x000fe200078e000f */
[----:B------:R-:W-:Y:S06]  /*0250*/  BRA `(.L_x_65) ;  /* 0x0000000000107947 */ /* 0x000fec0003800000 */
.L_x_64:
[----:B------:R-:W-:Y:S01]  /*0260*/  FMUL.FTZ R2, R15, R14 ;  /* 0x0000000e0f027220 */ /* 0x000fe20000410000 */
[----:B------:R-:W-:-:S03]  /*0270*/  FMUL.FTZ R14, R14, 0.5 ;  /* 0x3f0000000e0e7820 */ /* 0x000fc60000410000 */
[----:B------:R-:W-:-:S04]  /*0280*/  FFMA R3, -R2, R2, R15 ;  /* 0x0000000202037223 */ /* 0x000fc8000000010f */
[----:B------:R-:W-:-:S07]  /*0290*/  FFMA R3, R3, R14, R2 ;  /* 0x0000000e03037223 */ /* 0x000fce0000000002 */
.L_x_65:
[----:B------:R-:W-:Y:S05]  /*02a0*/  BSYNC.RECONVERGENT B0 ;  /* 0x0000000000007941 */ /* 0x000fea0003800200 */
.L_x_63:
[----:B0-----:R-:W-:-:S13]  /*02b0*/  FSETP.GT.AND P0, PT, R3, R0, PT ;  /* 0x000000000300720b */ /* 0x001fda0003f04000 */
[----:B------:R-:W-:Y:S05]  /*02c0*/  @!P0 EXIT ;  /* 0x000000000000894d */ /* 0x000fea0003800000 */
[----:B------:R-:W1:Y:S01]  /*02d0*/  MUFU.RCP R2, R3 ;  /* 0x0000000300027308 */ /* 0x000e620000001000 */
[----:B------:R-:W-:Y:S07]  /*02e0*/  BSSY.RECONVERGENT B0, `(.L_x_66) ;  /* 0x000000b000007945 */ /* 0x000fee0003800200 */
[----:B------:R-:W0:Y:S01]  /*02f0*/  FCHK P0, R0, R3 ;  /* 0x0000000300007302 */ /* 0x000e220000000000 */
[----:B-1----:R-:W-:-:S04]  /*0300*/  FFMA R9, R2, -R3, 1 ;  /* 0x3f80000002097423 */ /* 0x002fc80000000803 */
[----:B------:R-:W-:-:S04]  /*0310*/  FFMA R9, R2, R9, R2 ;  /* 0x0000000902097223 */ /* 0x000fc80000000002 */
[----:B------:R-:W-:-:S04]  /*0320*/  FFMA R2, R0, R9, RZ ;  /* 0x0000000900027223 */ /* 0x000fc800000000ff */
[----:B------:R-:W-:-:S04]  /*0330*/  FFMA R8, R2, -R3, R0 ;  /* 0x8000000302087223 */ /* 0x000fc80000000000 */
[----:B------:R-:W-:Y:S01]  /*0340*/  FFMA R2, R9, R8, R2 ;  /* 0x0000000809027223 */ /* 0x000fe20000000002 */
[----:B0-----:R-:W-:Y:S06]  /*0350*/  @!P0 BRA `(.L_x_67) ;  /* 0x00000000000c8947 */ /* 0x001fec0003800000 */
[----:B------:R-:W-:-:S07]  /*0360*/  MOV R2, 0x380 ;  /* 0x0000038000027802 */ /* 0x000fce0000000f00 */
[----:B------:R-:W-:Y:S05]  /*0370*/  CALL.REL.NOINC `($__internal_6_$__cuda_sm3x_div_rn_noftz_f32_slowpath) ;  /* 0x0000000000707944 */ /* 0x000fea0003c00000 */
[----:B------:R-:W-:-:S07]  /*0380*/  IMAD.MOV.U32 R2, RZ, RZ, R0 ;  /* 0x000000ffff027224 */ /* 0x000fce00078e0000 */
.L_x_67:
[----:B------:R-:W-:Y:S05]  /*0390*/  BSYNC.RECONVERGENT B0 ;  /* 0x0000000000007941 */ /* 0x000fea0003800200 */
.L_x_66:
[-C--:B------:R-:W-:Y:S01]  /*03a0*/  FMUL R6, R6, R2.reuse ;  /* 0x0000000206067220 */ /* 0x080fe20000400000 */
[----:B------:R-:W-:-:S05]  /*03b0*/  FMUL R7, R7, R2 ;  /* 0x0000000207077220 */ /* 0x000fca0000400000 */
[----:B------:R-:W-:Y:S01]  /*03c0*/  STG.E.64 desc[UR4][R4.64], R6 ;  /* 0x0000000604007986 */ /* 0x000fe2000c101b04 */
[----:B------:R-:W-:Y:S05]  /*03d0*/  EXIT ;  /* 0x000000000000794d */ /* 0x000fea0003800000 */
        .weak           $__internal_5_$__cuda_sm20_sqrt_rn_f32_slowpath
        .type           $__internal_5_$__cuda_sm20_sqrt_rn_f32_slowpath,@function
        .size           $__internal_5_$__cuda_sm20_sqrt_rn_f32_slowpath,($__internal_6_$__cuda_sm3x_div_rn_noftz_f32_slowpath - $__internal_5_$__cuda_sm20_sqrt_rn_f32_slowpath)
$__internal_5_$__cuda_sm20_sqrt_rn_f32_slowpath:
[----:B------:R-:W-:-:S13]  /*03e0*/  LOP3.LUT P0, RZ, R15, 0x7fffffff, RZ, 0xc0, !PT ;  /* 0x7fffffff0fff7812 */ /* 0x000fda000780c0ff */
[----:B------:R-:W-:Y:S05]  /*03f0*/  @!P0 BRA `(.L_x_68) ;  /* 0x0000000000448947 */ /* 0x000fea0003800000 */
[----:B------:R-:W-:Y:S01]  /*0400*/  FSETP.GEU.FTZ.AND P0, PT, R15, RZ, PT ;  /* 0x000000ff0f00720b */ /* 0x000fe20003f1e000 */
[----:B------:R-:W-:-:S12]  /*0410*/  IMAD.MOV.U32 R2, RZ, RZ, R15 ;  /* 0x000000ffff027224 */ /* 0x000fd800078e000f */
[----:B------:R-:W-:Y:S01]  /*0420*/  @!P0 IMAD.MOV.U32 R15, RZ, RZ, 0x7fffffff ;  /* 0x7fffffffff0f8424 */ /* 0x000fe200078e00ff */
[----:B------:R-:W-:Y:S06]  /*0430*/  @!P0 BRA `(.L_x_68) ;  /* 0x0000000000348947 */ /* 0x000fec0003800000 */
[----:B------:R-:W-:-:S13]  /*0440*/  FSETP.GTU.FTZ.AND P0, PT, |R2|, +INF , PT ;  /* 0x7f8000000200780b */ /* 0x000fda0003f1c200 */
[----:B------:R-:W-:Y:S01]  /*0450*/  @P0 FADD.FTZ R15, R2, 1 ;  /* 0x3f800000020f0421 */ /* 0x000fe20000010000 */
[----:B------:R-:W-:Y:S06]  /*0460*/  @P0 BRA `(.L_x_68) ;  /* 0x0000000000280947 */ /* 0x000fec0003800000 */
[----:B------:R-:W-:-:S13]  /*0470*/  FSETP.NEU.FTZ.AND P0, PT, |R2|, +INF , PT ;  /* 0x7f8000000200780b */ /* 0x000fda0003f1d200 */
[----:B------:R-:W-:Y:S01]  /*0480*/  @P0 FFMA R3, R2, 1.84467440737095516160e+19, RZ ;  /* 0x5f80000002030823 */ /* 0x000fe200000000ff */
[----:B------:R-:W-:-:S03]  /*0490*/  @!P0 MOV R15, R2 ;  /* 0x00000002000f8202 */ /* 0x000fc60000000f00 */
[----:B------:R-:W0:Y:S02]  /*04a0*/  @P0 MUFU.RSQ R8, R3 ;  /* 0x0000000300080308 */ /* 0x000e240000001400 */
[----:B0-----:R-:W-:Y:S01]  /*04b0*/  @P0 FMUL.FTZ R10, R3, R8 ;  /* 0x00000008030a0220 */ /* 0x001fe20000410000 */
[----:B------:R-:W-:-:S03]  /*04c0*/  @P0 FMUL.FTZ R8, R8, 0.5 ;  /* 0x3f00000008080820 */ /* 0x000fc60000410000 */
[----:B------:R-:W-:-:S04]  /*04d0*/  @P0 FADD.FTZ R9, -R10, -RZ ;  /* 0x800000ff0a090221 */ /* 0x000fc80000010100 */
[----:B------:R-:W-:-:S04]  /*04e0*/  @P0 FFMA R9, R10, R9, R3 ;  /* 0x000000090a090223 */ /* 0x000fc80000000003 */
[----:B------:R-:W-:-:S04]  /*04f0*/  @P0 FFMA R8, R9, R8, R10 ;  /* 0x0000000809080223 */ /* 0x000fc8000000000a */
[----:B------:R-:W-:-:S07]  /*0500*/  @P0 FMUL.FTZ R15, R8, 2.3283064365386962891e-10 ;  /* 0x2f800000080f0820 */ /* 0x000fce0000410000 */
.L_x_68:
[----:B------:R-:W-:Y:S02]  /*0510*/  IMAD.MOV.U32 R2, RZ, RZ, R11 ;  /* 0x000000ffff027224 */ /* 0x000fe400078e000b */
[----:B------:R-:W-:-:S04]  /*0520*/  IMAD.MOV.U32 R3, RZ, RZ, 0x0 ;  /* 0x00000000ff037424 */ /* 0x000fc800078e00ff */
[----:B------:R-:W-:Y:S05]  /*0530*/  RET.REL.NODEC R2 `(_Z8designalP6float2iPfS1_) ;  /* 0xfffffff802b07950 */ /* 0x000fea0003c3ffff */
        .weak           $__internal_6_$__cuda_sm3x_div_rn_noftz_f32_slowpath
        .type           $__internal_6_$__cuda_sm3x_div_rn_noftz_f32_slowpath,@function
        .size           $__internal_6_$__cuda_sm3x_div_rn_noftz_f32_slowpath,(.L_x_141 - $__internal_6_$__cuda_sm3x_div_rn_noftz_f32_slowpath)
$__internal_6_$__cuda_sm3x_div_rn_noftz_f32_slowpath:
[----:B------:R-:W-:Y:S01]  /*0540*/  SHF.R.U32.HI R9, RZ, 0x17, R3 ;  /* 0x00000017ff097819 */ /* 0x000fe20000011603 */
[----:B------:R-:W-:Y:S01]  /*0550*/  BSSY.RECONVERGENT B1, `(.L_x_69) ;  /* 0x0000063000017945 */ /* 0x000fe20003800200 */
[----:B------:R-:W-:Y:S02]  /*0560*/  SHF.R.U32.HI R8, RZ, 0x17, R0 ;  /* 0x00000017ff087819 */ /* 0x000fe40000011600 */
[----:B------:R-:W-:Y:S02]  /*0570*/  LOP3.LUT R14, R9, 0xff, RZ, 0xc0, !PT ;  /* 0x000000ff090e7812 */ /* 0x000fe400078ec0ff */
[----:B------:R-:W-:Y:S02]  /*0580*/  LOP3.LUT R9, R8, 0xff, RZ, 0xc0, !PT ;  /* 0x000000ff08097812 */ /* 0x000fe400078ec0ff */
[----:B------:R-:W-:Y:S01]  /*0590*/  MOV R10, R0 ;  /* 0x00000000000a7202 */ /* 0x000fe20000000f00 */
[----:B------:R-:W-:Y:S02]  /*05a0*/  VIADD R12, R14, 0xffffffff ;  /* 0xffffffff0e0c7836 */ /* 0x000fe40000000000 */
[----:B------:R-:W-:-:S03]  /*05b0*/  VIADD R11, R9, 0xffffffff ;  /* 0xffffffff090b7836 */ /* 0x000fc60000000000 */
[----:B------:R-:W-:-:S04]  /*05c0*/  ISETP.GT.U32.AND P0, PT, R12, 0xfd, PT ;  /* 0x000000fd0c00780c */ /* 0x000fc80003f04070 */
[----:B------:R-:W-:-:S13]  /*05d0*/  ISETP.GT.U32.OR P0, PT, R11, 0xfd, P0 ;  /* 0x000000fd0b00780c */ /* 0x000fda0000704470 */
[----:B------:R-:W-:Y:S01]  /*05e0*/  @!P0 IMAD.MOV.U32 R8, RZ, RZ, RZ ;  /* 0x000000ffff088224 */ /* 0x000fe200078e00ff */
        /* <DEDUP_REMOVED lines=22> */
[----:B------:R-:W-:-:S03]  /*0750*/  @!P1 FFMA R3, R3, 1.84467440737095516160e+19, RZ ;  /* 0x5f80000003039823 */ /* 0x000fc600000000ff */
[----:B------:R-:W-:-:S07]  /*0760*/  @!P1 IADD3 R8, PT, PT, R8, 0x40, RZ ;  /* 0x0000004008089810 */ /* 0x000fce0007ffe0ff */
.L_x_70:
[----:B------:R-:W-:Y:S01]  /*0770*/  LEA R0, R14, 0xc0800000, 0x17 ;  /* 0xc08000000e007811 */ /* 0x000fe200078eb8ff */
[----:B------:R-:W-:Y:S01]  /*0780*/  VIADD R9, R9, 0xffffff81 ;  /* 0xffffff8109097836 */ /* 0x000fe20000000000 */
[----:B------:R-:W-:Y:S03]  /*0790*/  BSSY.RECONVERGENT B2, `(.L_x_75) ;  /* 0x0000035000027945 */ /* 0x000fe60003800200 */
[----:B------:R-:W-:Y:S02]  /*07a0*/  IMAD.IADD R3, R3, 0x1, -R0 ;  /* 0x0000000103037824 */ /* 0x000fe400078e0a00 */
[C---:B------:R-:W-:Y:S01]  /*07b0*/  IMAD R0, R9.reuse, -0x800000, R10 ;  /* 0xff80000009007824 */ /* 0x040fe200078e020a */
[----:B------:R-:W-:Y:S01]  /*07c0*/  IADD3 R9, PT, PT, R9, 0x7f, -R14 ;  /* 0x0000007f09097810 */ /* 0x000fe20007ffe80e */
[----:B------:R-:W0:Y:S01]  /*07d0*/  MUFU.RCP R11, R3 ;  /* 0x00000003000b7308 */ /* 0x000e220000001000 */
[----:B------:R-:W-:-:S03]  /*07e0*/  FADD.FTZ R13, -R3, -RZ ;  /* 0x800000ff030d7221 */ /* 0x000fc60000010100 */
[----:B------:R-:W-:Y:S02]  /*07f0*/  IMAD.IADD R9, R9, 0x1, R8 ;  /* 0x0000000109097824 */ /* 0x000fe400078e0208 */
[----:B0-----:R-:W-:-:S04]  /*0800*/  FFMA R12, R11, R13, 1 ;  /* 0x3f8000000b0c7423 */ /* 0x001fc8000000000d */
        /* <DEDUP_REMOVED lines=8> */
[----:B------:R-:W-:-:S05]  /*0890*/  IADD3 R11, PT, PT, R3, R9, RZ ;  /* 0x00000009030b7210 */ /* 0x000fca0007ffe0ff */
[----:B------:R-:W-:-:S05]  /*08a0*/  VIADD R3, R11, 0xffffffff ;  /* 0xffffffff0b037836 */ /* 0x000fca0000000000 */
        /* <DEDUP_REMOVED lines=10> */
[-CC-:B------:R-:W-:Y:S01]  /*0950*/  FFMA.RM R8, R15, R13.reuse, R10.reuse ;  /* 0x0000000d0f087223 */ /* 0x180fe2000000400a */
[C---:B------:R-:W-:Y:S02]  /*0960*/  ISETP.NE.AND P2, PT, R11.reuse, RZ, PT ;  /* 0x000000ff0b00720c */ /* 0x040fe40003f45270 */
[----:B------:R-:W-:Y:S02]  /*0970*/  ISETP.NE.AND P1, PT, R11, RZ, PT ;  /* 0x000000ff0b00720c */ /* 0x000fe40003f25270 */
[----:B------:R-:W-:Y:S01]  /*0980*/  LOP3.LUT R9, R3, 0x7fffff, RZ, 0xc0, !PT ;  /* 0x007fffff03097812 */ /* 0x000fe200078ec0ff */
[----:B------:R-:W-:Y:S01]  /*0990*/  FFMA.RP R3, R15, R13, R10 ;  /* 0x0000000d0f037223 */ /* 0x000fe2000000800a */
[----:B------:R-:W-:Y:S02]  /*09a0*/  VIADD R10, R11, 0x20 ;  /* 0x000000200b0a7836 */ /* 0x000fe40000000000 */
[----:B------:R-:W-:Y:S01]  /*09b0*/  LOP3.LUT R9, R9, 0x800000, RZ, 0xfc, !PT ;  /* 0x0080000009097812 */ /* 0x000fe200078efcff */
[----:B------:R-:W-:Y:S01]  /*09c0*/  IMAD.MOV R11, RZ, RZ, -R11 ;  /* 0x000000ffff0b7224 */ /* 0x000fe200078e0a0b */
[----:B------:R-:W-:-:S02]  /*09d0*/  FSETP.NEU.FTZ.AND P0, PT, R3, R8, PT ;  /* 0x000000080300720b */ /* 0x000fc40003f1d000 */
[----:B------:R-:W-:Y:S02]  /*09e0*/  SHF.L.U32 R10, R9, R10, RZ ;  /* 0x0000000a090a7219 */ /* 0x000fe400000006ff */
[----:B------:R-:W-:Y:S02]  /*09f0*/  SEL R8, R11, RZ, P2 ;  /* 0x000000ff0b087207 */ /* 0x000fe40001000000 */
[----:B------:R-:W-:Y:S02]  /*0a00*/  ISETP.NE.AND P1, PT, R10, RZ, P1 ;  /* 0x000000ff0a00720c */ /* 0x000fe40000f25270 */
[----:B------:R-:W-:Y:S02]  /*0a10*/  SHF.R.U32.HI R8, RZ, R8, R9 ;  /* 0x00000008ff087219 */ /* 0x000fe40000011609 */
[----:B------:R-:W-:Y:S02]  /*0a20*/  PLOP3.LUT P0, PT, P0, P1, PT, 0xf8, 0x8f ;  /* 0x00000000008f781c */ /* 0x000fe40000703f70 */
[----:B------:R-:W-:-:S02]  /*0a30*/  SHF.R.U32.HI R10, RZ, 0x1, R8 ;  /* 0x00000001ff0a7819 */ /* 0x000fc40000011608 */
[----:B------:R-:W-:-:S04]  /*0a40*/  SEL R3, RZ, 0x1, !P0 ;  /* 0x00000001ff037807 */ /* 0x000fc80004000000 */
[----:B------:R-:W-:-:S04]  /*0a50*/  LOP3.LUT R3, R3, 0x1, R10, 0xf8, !PT ;  /* 0x0000000103037812 */ /* 0x000fc800078ef80a */
[----:B------:R-:W-:-:S04]  /*0a60*/  LOP3.LUT R3, R3, R8, RZ, 0xc0, !PT ;  /* 0x0000000803037212 */ /* 0x000fc800078ec0ff */
[----:B------:R-:W-:-:S04]  /*0a70*/  IADD3 R3, PT, PT, R10, R3, RZ ;  /* 0x000000030a037210 */ /* 0x000fc80007ffe0ff */
[----:B------:R-:W-:Y:S01]  /*0a80*/  LOP3.LUT R0, R3, R0, RZ, 0xfc, !PT ;  /* 0x0000000003007212 */ /* 0x000fe200078efcff */
[----:B------:R-:W-:Y:S06]  /*0a90*/  BRA `(.L_x_78) ;  /* 0x0000000000107947 */ /* 0x000fec0003800000 */
.L_x_77:
[----:B------:R-:W-:-:S04]  /*0aa0*/  LOP3.LUT R0, R0, 0x80000000, RZ, 0xc0, !PT ;  /* 0x8000000000007812 */ /* 0x000fc800078ec0ff */
[----:B------:R-:W-:Y:S01]  /*0ab0*/  LOP3.LUT R0, R0, 0x7f800000, RZ, 0xfc, !PT ;  /* 0x7f80000000007812 */ /* 0x000fe200078efcff */
[----:B------:R-:W-:Y:S06]  /*0ac0*/  BRA `(.L_x_78) ;  /* 0x0000000000047947 */ /* 0x000fec0003800000 */
.L_x_76:
[----:B------:R-:W-:-:S07]  /*0ad0*/  IMAD R0, R9, 0x800000, R0 ;  /* 0x0080000009007824 */ /* 0x000fce00078e0200 */
.L_x_78:
[----:B------:R-:W-:Y:S05]  /*0ae0*/  BSYNC.RECONVERGENT B2 ;  /* 0x0000000000027941 */ /* 0x000fea0003800200 */
.L_x_75:
[----:B------:R-:W-:Y:S05]  /*0af0*/  BRA `(.L_x_79) ;  /* 0x0000000000207947 */ /* 0x000fea0003800000 */
.L_x_74:
[----:B------:R-:W-:-:S04]  /*0b00*/  LOP3.LUT R0, R3, 0x80000000, R10, 0x48, !PT ;  /* 0x8000000003007812 */ /* 0x000fc800078e480a */
[----:B------:R-:W-:Y:S01]  /*0b10*/  LOP3.LUT R0, R0, 0x7f800000, RZ, 0xfc, !PT ;  /* 0x7f80000000007812 */ /* 0x000fe200078efcff */
[----:B------:R-:W-:Y:S06]  /*0b20*/  BRA `(.L_x_79) ;  /* 0x0000000000147947 */ /* 0x000fec0003800000 */
.L_x_73:
[----:B------:R-:W-:Y:S01]  /*0b30*/  LOP3.LUT R0, R3, 0x80000000, R10, 0x48, !PT ;  /* 0x8000000003007812 */ /* 0x000fe200078e480a */
[----:B------:R-:W-:Y:S06]  /*0b40*/  BRA `(.L_x_79) ;  /* 0x00000000000c7947 */ /* 0x000fec0003800000 */
.L_x_72:
[----:B------:R-:W0:Y:S01]  /*0b50*/  MUFU.RSQ R0, -QNAN ;  /* 0xffc0000000007908 */ /* 0x000e220000001400 */
[----:B------:R-:W-:Y:S05]  /*0b60*/  BRA `(.L_x_79) ;  /* 0x0000000000047947 */ /* 0x000fea0003800000 */
.L_x_71:
[----:B------:R-:W-:-:S07]  /*0b70*/  FADD.FTZ R0, R0, R3 ;  /* 0x0000000300007221 */ /* 0x000fce0000010000 */
.L_x_79:
[----:B------:R-:W-:Y:S05]  /*0b80*/  BSYNC.RECONVERGENT B1 ;  /* 0x0000000000017941 */ /* 0x000fea0003800200 */
.L_x_69:
[----:B------:R-:W-:-:S04]  /*0b90*/  IMAD.MOV.U32 R3, RZ, RZ, 0x0 ;  /* 0x00000000ff037424 */ /* 0x000fc800078e00ff */
[----:B0-----:R-:W-:Y:S05]  /*0ba0*/  RET.REL.NODEC R2 `(_Z8designalP6float2iPfS1_) ;  /* 0xfffffff402147950 */ /* 0x001fea0003c3ffff */
.L_x_80:
        /* <DEDUP_REMOVED lines=13> */
.L_x_141:


//--------------------- .text._Z11noise_modelP6float2PfS1_iii --------------------------
	.section	.text._Z11noise_modelP6float2PfS1_iii,"ax",@progbits
	.align	128
.text._Z11noise_modelP6float2PfS1_iii:
        .type           _Z11noise_modelP6float2PfS1_iii,@function
        .size           _Z11noise_modelP6float2PfS1_iii,(.L_x_144 - _Z11noise_modelP6float2PfS1_iii)
        .other          _Z11noise_modelP6float2PfS1_iii,@"STO_CUDA_ENTRY STV_DEFAULT"
_Z11noise_modelP6float2PfS1_iii:
[----:B------:R-:W-:Y:S01]  /*0000*/  LDC R1, c[0x0][0x37c] ;  /* 0x0000df00ff017b82 */ /* 0x000fe20000000800 */
[----:B------:R-:W0:Y:S07]  /*0010*/  S2R R9, SR_TID.X ;  /* 0x0000000000097919 */ /* 0x000e2e0000002100 */
[----:B------:R-:W1:Y:S01]  /*0020*/  S2UR UR4, SR_CTAID.Y ;  /* 0x00000000000479c3 */ /* 0x000e620000002600 */
[----:B------:R-:W2:Y:S01]  /*0030*/  LDCU.64 UR6, c[0x0][0x398] ;  /* 0x00007300ff0677ac */ /* 0x000ea20008000a00 */
[----:B------:R-:W-:Y:S01]  /*0040*/  BSSY.RECONVERGENT B0, `(.L_x_81) ;  /* 0x0000028000007945 */ /* 0x000fe20003800200 */
[----:B------:R-:W3:Y:S01]  /*0050*/  S2R R2, SR_CTAID.X ;  /* 0x0000000000027919 */ /* 0x000ee20000002500 */
[----:B------:R-:W-:-:S02]  /*0060*/  IMAD.MOV.U32 R0, RZ, RZ, 0x7f800000 ;  /* 0x7f800000ff007424 */ /* 0x000fc400078e00ff */
[----:B------:R-:W-:Y:S01]  /*0070*/  IMAD.MOV.U32 R8, RZ, RZ, RZ ;  /* 0x000000ffff087224 */ /* 0x000fe200078e00ff */
[----:B-1----:R-:W-:-:S06]  /*0080*/  USHF.L.U32 UR4, UR4, 0xa, URZ ;  /* 0x0000000a04047899 */ /* 0x002fcc00080006ff */
[----:B0-----:R-:W-:-:S05]  /*0090*/  LOP3.LUT P0, R3, RZ, UR4, R9, 0xee, !PT ;  /* 0x00000004ff037c12 */ /* 0x001fca000f80ee09 */
[----:B------:R-:W0:Y:S08]  /*00a0*/  LDCU.64 UR4, c[0x0][0x358] ;  /* 0x00006b00ff0477ac */ /* 0x000e300008000a00 */
[----:B------:R-:W3:Y:S01]  /*00b0*/  @!P0 LDC.64 R4, c[0x0][0x388] ;  /* 0x0000e200ff048b82 */ /* 0x000ee20000000a00 */
[----:B------:R-:W-:-:S07]  /*00c0*/  @!P0 IMAD.MOV.U32 R11, RZ, RZ, 0x7f800000 ;  /* 0x7f800000ff0b8424 */ /* 0x000fce00078e00ff */
[----:B------:R-:W1:Y:S01]  /*00d0*/  @!P0 LDC.64 R6, c[0x0][0x390] ;  /* 0x0000e400ff068b82 */ /* 0x000e620000000a00 */
[----:B---3--:R-:W-:-:S05]  /*00e0*/  @!P0 IMAD.WIDE.U32 R4, R2, 0x4, R4 ;  /* 0x0000000402048825 */ /* 0x008fca00078e0004 */
[----:B0-----:R0:W-:Y:S01]  /*00f0*/  @!P0 STG.E desc[UR4][R4.64], RZ ;  /* 0x000000ff04008986 */ /* 0x0011e2000c101904 */
[----:B-1----:R-:W-:-:S05]  /*0100*/  @!P0 IMAD.WIDE.U32 R6, R2, 0x4, R6 ;  /* 0x0000000402068825 */ /* 0x002fca00078e0006 */
[----:B------:R0:W-:Y:S01]  /*0110*/  @!P0 STG.E desc[UR4][R6.64], R11 ;  /* 0x0000000b06008986 */ /* 0x0001e2000c101904 */
[----:B------:R-:W-:Y:S01]  /*0120*/  BAR.SYNC.DEFER_BLOCKING 0x0 ;  /* 0x0000000000007b1d */ /* 0x000fe20000010000 */
[----:B--2---:R-:W-:-:S04]  /*0130*/  ISETP.GT.AND P0, PT, R3, UR7, PT ;  /* 0x0000000703007c0c */ /* 0x004fc8000bf04270 */
[----:B------:R-:W-:-:S13]  /*0140*/  ISETP.LT.OR P0, PT, R3, UR6, P0 ;  /* 0x0000000603007c0c */ /* 0x000fda0008701670 */
[----:B0-----:R-:W-:Y:S05]  /*0150*/  @P0 BRA `(.L_x_82) ;  /* 0x0000000000580947 */ /* 0x001fea0003800000 */
[----:B------:R-:W0:Y:S01]  /*0160*/  LDC.64 R4, c[0x0][0x380] ;  /* 0x0000e000ff047b82 */ /* 0x000e220000000a00 */
[----:B------:R-:W1:Y:S02]  /*0170*/  LDCU UR6, c[0x0][0x3a0] ;  /* 0x00007400ff0677ac */ /* 0x000e640008000800 */
[----:B-1----:R-:W-:-:S04]  /*0180*/  IMAD R3, R2, UR6, R3 ;  /* 0x0000000602037c24 */ /* 0x002fc8000f8e0203 */
[----:B0-----:R-:W-:-:S06]  /*0190*/  IMAD.WIDE R4, R3, 0x8, R4 ;  /* 0x0000000803047825 */ /* 0x001fcc00078e0204 */
[----:B------:R-:W2:Y:S01]  /*01a0*/  LDG.E.64 R4, desc[UR4][R4.64] ;  /* 0x0000000404047981 */ /* 0x000ea2000c1e1b00 */
[----:B------:R-:W-:Y:S01]  /*01b0*/  BSSY.RECONVERGENT B1, `(.L_x_83) ;  /* 0x000000f000017945 */ /* 0x000fe20003800200 */
[----:B--2---:R-:W-:-:S04]  /*01c0*/  FMUL R3, R5, R5 ;  /* 0x0000000505037220 */ /* 0x004fc80000400000 */
[----:B------:R-:W-:-:S04]  /*01d0*/  FFMA R0, R4, R4, R3 ;  /* 0x0000000404007223 */ /* 0x000fc80000000003 */
[----:B------:R-:W-:Y:S01]  /*01e0*/  VIADD R6, R0, 0xf3000000 ;  /* 0xf300000000067836 */ /* 0x000fe20000000000 */
[----:B------:R0:W1:Y:S04]  /*01f0*/  MUFU.RSQ R3, R0 ;  /* 0x0000000000037308 */ /* 0x0000680000001400 */
[----:B------:R-:W-:-:S13]  /*0200*/  ISETP.GT.U32.AND P0, PT, R6, 0x727fffff, PT ;  /* 0x727fffff0600780c */ /* 0x000fda0003f04070 */
[----:B01----:R-:W-:Y:S05]  /*0210*/  @!P0 BRA `(.L_x_84) ;  /* 0x0000000000108947 */ /* 0x003fea0003800000 */
[----:B------:R-:W-:-:S07]  /*0220*/  MOV R8, 0x240 ;  /* 0x0000024000087802 */ /* 0x000fce0000000f00 */
[----:B------:R-:W-:Y:S05]  /*0230*/  CALL.REL.NOINC `($__internal_7_$__cuda_sm20_sqrt_rn_f32_slowpath) ;  /* 0x00000004009c7944 */ /* 0x000fea0003c00000 */
[----:B------:R-:W-:Y:S01]  /*0240*/  IMAD.MOV.U32 R0, RZ, RZ, R3 ;  /* 0x000000ffff007224 */ /* 0x000fe200078e0003 */
[----:B------:R-:W-:Y:S06]  /*0250*/  BRA `(.L_x_85) ;  /* 0x0000000000107947 */ /* 0x000fec0003800000 */
.L_x_84:
[----:B------:R-:W-:Y:S01]  /*0260*/  FMUL.FTZ R5, R0, R3 ;  /* 0x0000000300057220 */ /* 0x000fe20000410000 */
[----:B------:R-:W-:-:S03]  /*0270*/  FMUL.FTZ R3, R3, 0.5 ;  /* 0x3f00000003037820 */ /* 0x000fc60000410000 */
[----:B------:R-:W-:-:S04]  /*0280*/  FFMA R0, -R5, R5, R0 ;  /* 0x0000000505007223 */ /* 0x000fc80000000100 */
[----:B------:R-:W-:-:S07]  /*0290*/  FFMA R0, R0, R3, R5 ;  /* 0x0000000300007223 */ /* 0x000fce0000000005 */
.L_x_85:
[----:B------:R-:W-:Y:S05]  /*02a0*/  BSYNC.RECONVERGENT B1 ;  /* 0x0000000000017941 */ /* 0x000fea0003800200 */
.L_x_83:
[----:B------:R-:W-:-:S07]  /*02b0*/  IMAD.MOV.U32 R8, RZ, RZ, R0 ;  /* 0x000000ffff087224 */ /* 0x000fce00078e0000 */
.L_x_82:
[----:B------:R-:W-:Y:S05]  /*02c0*/  BSYNC.RECONVERGENT B0 ;  /* 0x0000000000007941 */ /* 0x000fea0003800200 */
.L_x_81:
[----:B------:R-:W0:Y:S01]  /*02d0*/  SHFL.DOWN PT, R3, R8, 0x10, 0x1f ;  /* 0x0a001f0008037f89 */ /* 0x000e2200000e0000 */
[----:B------:R-:W-:Y:S01]  /*02e0*/  LOP3.LUT P0, RZ, R9, 0x1f, RZ, 0xc0, !PT ;  /* 0x0000001f09ff7812 */ /* 0x000fe2000780c0ff */
[----:B------:R-:W-:Y:S01]  /*02f0*/  IMAD.MOV.U32 R15, RZ, RZ, 0x7f800000 ;  /* 0x7f800000ff0f7424 */ /* 0x000fe200078e00ff */
[----:B------:R-:W-:Y:S01]  /*0300*/  MOV R10, 0x400 ;  /* 0x00000400000a7802 */ /* 0x000fe20000000f00 */
[----:B------:R-:W1:Y:S01]  /*0310*/  SHFL.DOWN PT, R5, R0, 0x10, 0x1f ;  /* 0x0a001f0000057f89 */ /* 0x000e6200000e0000 */
[----:B------:R-:W-:Y:S01]  /*0320*/  IMAD.MOV.U32 R14, RZ, RZ, RZ ;  /* 0x000000ffff0e7224 */ /* 0x000fe200078e00ff */
[----:B------:R-:W2:Y:S01]  /*0330*/  S2R R13, SR_CgaCtaId ;  /* 0x00000000000d7919 */ /* 0x000ea20000008800 */
[----:B0-----:R-:W-:Y:S02]  /*0340*/  FMNMX R3, R3, R8, !PT ;  /* 0x0000000803037209 */ /* 0x001fe40007800000 */
[----:B-1----:R-:W-:-:S03]  /*0350*/  FMNMX R5, R5, R0, PT ;  /* 0x0000000005057209 */ /* 0x002fc60003800000 */
[----:B------:R-:W0:Y:S04]  /*0360*/  SHFL.DOWN PT, R4, R3, 0x8, 0x1f ;  /* 0x09001f0003047f89 */ /* 0x000e2800000e0000 */
[----:B------:R-:W1:Y:S01]  /*0370*/  SHFL.DOWN PT, R6, R5, 0x8, 0x1f ;  /* 0x09001f0005067f89 */ /* 0x000e6200000e0000 */
        /* <DEDUP_REMOVED lines=9> */
[----:B--2---:R-:W-:Y:S02]  /*0410*/  LEA R0, R13, R10, 0x18 ;  /* 0x0000000a0d007211 */ /* 0x004fe400078ec0ff */
[----:B-1----:R-:W-:Y:S01]  /*0420*/  FMNMX R8, R11, R8, PT ;  /* 0x000000080b087209 */ /* 0x002fe20003800000 */
[----:B------:R-:W0:Y:S04]  /*0430*/  SHFL.DOWN PT, R4, R3, 0x1, 0x1f ;  /* 0x08201f0003047f89 */ /* 0x000e2800000e0000 */
[----:B------:R-:W1:Y:S04]  /*0440*/  SHFL.DOWN PT, R5, R8, 0x1, 0x1f ;  /* 0x08201f0008057f89 */ /* 0x000e6800000e0000 */
[----:B------:R2:W-:Y:S01]  /*0450*/  STS.64 [R0], R14 ;  /* 0x0000000e00007388 */ /* 0x0005e20000000a00 */
[----:B0-----:R-:W-:-:S02]  /*0460*/  FMNMX R7, R3, R4, !PT ;  /* 0x0000000403077209 */ /* 0x001fc40007800000 */
[----:B-1----:R-:W-:Y:S01]  /*0470*/  FMNMX R11, R8, R5, PT ;  /* 0x00000005080b7209 */ /* 0x002fe20003800000 */
[----:B------:R-:W-:Y:S06]  /*0480*/  BAR.SYNC.DEFER_BLOCKING 0x0 ;  /* 0x0000000000007b1d */ /* 0x000fec0000010000 */
[----:B--2---:R-:W-:Y:S05]  /*0490*/  @P0 BRA `(.L_x_86) ;  /* 0x0000000000700947 */ /* 0x004fea0003800000 */
[----:B------:R-:W0:Y:S01]  /*04a0*/  LDS R4, [R0] ;  /* 0x0000000000047984 */ /* 0x000e220000000800 */
[----:B------:R-:W-:Y:S01]  /*04b0*/  BSSY B0, `(.L_x_87) ;  /* 0x000000c000007945 */ /* 0x000fe20003800000 */
[----:B0-----:R-:W-:-:S06]  /*04c0*/  FMNMX R5, R7, R4, !PT ;  /* 0x0000000407057209 */ /* 0x001fcc0007800000 */
[----:B------:R-:W0:Y:S02]  /*04d0*/  ATOMS.CAS R5, [R0], R4, R5 ;  /* 0x000000040005738d */ /* 0x000e240000000005 */
[----:B0-----:R-:W-:-:S13]  /*04e0*/  ISETP.NE.AND P0, PT, R5, R4, PT ;  /* 0x000000040500720c */ /* 0x001fda0003f05270 */
[----:B------:R-:W-:Y:S05]  /*04f0*/  @!P0 BRA `(.L_x_88) ;  /* 0x00000000001c8947 */ /* 0x000fea0003800000 */
[----:B------:R-:W-:-:S07]  /*0500*/  IMAD.MOV.U32 R4, RZ, RZ, R5 ;  /* 0x000000ffff047224 */ /* 0x000fce00078e0005 */
.L_x_89:
[-C--:B------:R-:W-:Y:S01]  /*0510*/  FMNMX R5, R7, R4.reuse, !PT ;  /* 0x0000000407057209 */ /* 0x080fe20007800000 */
[----:B------:R-:W-:Y:S05]  /*0520*/  YIELD ;  /* 0x0000000000007946 */ /* 0x000fea0003800000 */
[----:B------:R-:W0:Y:S02]  /*0530*/  ATOMS.CAS R5, [R0], R4, R5 ;  /* 0x000000040005738d */ /* 0x000e240000000005 */
[----:B0-----:R-:W-:Y:S01]  /*0540*/  ISETP.NE.AND P0, PT, R5, R4, PT ;  /* 0x000000040500720c */ /* 0x001fe20003f05270 */
[----:B------:R-:W-:-:S12]  /*0550*/  IMAD.MOV.U32 R4, RZ, RZ, R5 ;  /* 0x000000ffff047224 */ /* 0x000fd800078e0005 */
[----:B------:R-:W-:Y:S05]  /*0560*/  @P0 BRA `(.L_x_89) ;  /* 0xfffffffc00e80947 */ /* 0x000fea000383ffff */
.L_x_88:
[----:B------:R-:W-:Y:S05]  /*0570*/  BSYNC B0 ;  /* 0x0000000000007941 */ /* 0x000fea0003800000 */
.L_x_87:
[----:B------:R-:W0:Y:S01]  /*0580*/  LDS R4, [R0+0x4] ;  /* 0x0000040000047984 */ /* 0x000e220000000800 */
[----:B------:R-:W-:-:S05]  /*0590*/  VIADD R10, R10, 0x4 ;  /* 0x000000040a0a7836 */ /* 0x000fca0000000000 */
[----:B------:R-:W-:Y:S02]  /*05a0*/  LEA R10, R13, R10, 0x18 ;  /* 0x0000000a0d0a7211 */ /* 0x000fe400078ec0ff */
[----:B0-----:R-:W-:-:S06]  /*05b0*/  FMNMX R5, R11, R4, PT ;  /* 0x000000040b057209 */ /* 0x001fcc0003800000 */
[----:B------:R-:W0:Y:S02]  /*05c0*/  ATOMS.CAS R5, [R10], R4, R5 ;  /* 0x000000040a05738d */ /* 0x000e240000000005 */
[----:B0-----:R-:W-:-:S13]  /*05d0*/  ISETP.NE.AND P0, PT, R5, R4, PT ;  /* 0x000000040500720c */ /* 0x001fda0003f05270 */
[----:B------:R-:W-:Y:S05]  /*05e0*/  @!P0 BRA `(.L_x_86) ;  /* 0x00000000001c8947 */ /* 0x000fea0003800000 */
[----:B------:R-:W-:-:S07]  /*05f0*/  MOV R4, R5 ;  /* 0x0000000500047202 */ /* 0x000fce0000000f00 */
.L_x_90:
[-C--:B------:R-:W-:Y:S01]  /*0600*/  FMNMX R5, R11, R4.reuse, PT ;  /* 0x000000040b057209 */ /* 0x080fe20003800000 */
[----:B------:R-:W-:Y:S05]  /*0610*/  YIELD ;  /* 0x0000000000007946 */ /* 0x000fea0003800000 */
[----:B------:R-:W0:Y:S02]  /*0620*/  ATOMS.CAS R5, [R10], R4, R5 ;  /* 0x000000040a05738d */ /* 0x000e240000000005 */
[----:B0-----:R-:W-:Y:S01]  /*0630*/  ISETP.NE.AND P0, PT, R5, R4, PT ;  /* 0x000000040500720c */ /* 0x001fe20003f05270 */
[----:B------:R-:W-:-:S12]  /*0640*/  IMAD.MOV.U32 R4, RZ, RZ, R5 ;  /* 0x000000ffff047224 */ /* 0x000fd800078e0005 */
[----:B------:R-:W-:Y:S05]  /*0650*/  @P0 BRA `(.L_x_90) ;  /* 0xfffffffc00e80947 */ /* 0x000fea000383ffff */
.L_x_86:
[----:B------:R-:W-:Y:S05]  /*0660*/  WARPSYNC.ALL ;  /* 0x0000000000007948 */ /* 0x000fea0003800000 */
[----:B------:R-:W-:Y:S01]  /*0670*/  BAR.SYNC.DEFER_BLOCKING 0x0 ;  /* 0x0000000000007b1d */ /* 0x000fe20000010000 */
[----:B------:R-:W-:-:S13]  /*0680*/  ISETP.NE.AND P0, PT, R9, RZ, PT ;  /* 0x000000ff0900720c */ /* 0x000fda0003f05270 */
[----:B------:R-:W-:Y:S05]  /*0690*/  @P0 EXIT ;  /* 0x000000000000094d */ /* 0x000fea0003800000 */
[----:B------:R-:W0:Y:S01]  /*06a0*/  LDC.64 R4, c[0x0][0x388] ;  /* 0x0000e200ff047b82 */ /* 0x000e220000000a00 */
[----:B------:R-:W1:Y:S07]  /*06b0*/  LDS R3, [R0] ;  /* 0x0000000000037984 */ /* 0x000e6e0000000800 */
[----:B------:R-:W2:Y:S01]  /*06c0*/  LDC.64 R6, c[0x0][0x390] ;  /* 0x0000e400ff067b82 */ /* 0x000ea20000000a00 */
[----:B0-----:R-:W-:-:S05]  /*06d0*/  IMAD.WIDE.U32 R4, R2, 0x4, R4 ;  /* 0x0000000402047825 */ /* 0x001fca00078e0004 */
[----:B------:R-:W1:Y:S02]  /*06e0*/  LDG.E R8, desc[UR4][R4.64] ;  /* 0x0000000404087981 */ /* 0x000e64000c1e1900 */
[----:B-1----:R-:W-:-:S06]  /*06f0*/  FMNMX R9, R3, R8, !PT ;  /* 0x0000000803097209 */ /* 0x002fcc0007800000 */
[----:B------:R-:W3:Y:S01]  /*0700*/  ATOMG.E.CAS.STRONG.GPU PT, R9, [R4], R8, R9 ;  /* 0x00000008040973a9 */ /* 0x000ee200001ee109 */
[----:B------:R-:W-:Y:S01]  /*0710*/  BSSY B0, `(.L_x_91) ;  /* 0x000000b000007945 */ /* 0x000fe20003800000 */
[----:B--2---:R-:W-:Y:S01]  /*0720*/  IMAD.WIDE.U32 R6, R2, 0x4, R6 ;  /* 0x0000000402067825 */ /* 0x004fe200078e0006 */
[----:B---3--:R-:W-:-:S13]  /*0730*/  ISETP.NE.AND P0, PT, R9, R8, PT ;  /* 0x000000080900720c */ /* 0x008fda0003f05270 */
[----:B------:R-:W-:Y:S05]  /*0740*/  @!P0 BRA `(.L_x_92) ;  /* 0x00000000001c8947 */ /* 0x000fea0003800000 */
[----:B------:R-:W-:-:S07]  /*0750*/  IMAD.MOV.U32 R8, RZ, RZ, R9 ;  /* 0x000000ffff087224 */ /* 0x000fce00078e0009 */
.L_x_93:
[-C--:B------:R-:W-:Y:S01]  /*0760*/  FMNMX R9, R3, R8.reuse, !PT ;  /* 0x0000000803097209 */ /* 0x080fe20007800000 */
[----:B------:R-:W-:Y:S05]  /*0770*/  YIELD ;  /* 0x0000000000007946 */ /* 0x000fea0003800000 */
[----:B------:R-:W2:Y:S02]  /*0780*/  ATOMG.E.CAS.STRONG.GPU PT, R9, [R4], R8, R9 ;  /* 0x00000008040973a9 */ /* 0x000ea400001ee109 */
[----:B--2---:R-:W-:Y:S01]  /*0790*/  ISETP.NE.AND P0, PT, R9, R8, PT ;  /* 0x000000080900720c */ /* 0x004fe20003f05270 */
[----:B------:R-:W-:-:S12]  /*07a0*/  IMAD.MOV.U32 R8, RZ, RZ, R9 ;  /* 0x000000ffff087224 */ /* 0x000fd800078e0009 */
[----:B------:R-:W-:Y:S05]  /*07b0*/  @P0 BRA `(.L_x_93) ;  /* 0xfffffffc00e80947 */ /* 0x000fea000383ffff */
.L_x_92:
[----:B------:R-:W-:Y:S05]  /*07c0*/  BSYNC B0 ;  /* 0x0000000000007941 */ /* 0x000fea0003800000 */
.L_x_91:
[----:B------:R-:W2:Y:S04]  /*07d0*/  LDG.E R4, desc[UR4][R6.64] ;  /* 0x0000000406047981 */ /* 0x000ea8000c1e1900 */
[----:B------:R-:W2:Y:S02]  /*07e0*/  LDS R3, [R0+0x4] ;  /* 0x0000040000037984 */ /* 0x000ea40000000800 */
[----:B--2---:R-:W-:-:S06]  /*07f0*/  FMNMX R5, R3, R4, PT ;  /* 0x0000000403057209 */ /* 0x004fcc0003800000 */
[----:B------:R-:W2:Y:S02]  /*0800*/  ATOMG.E.CAS.STRONG.GPU PT, R5, [R6], R4, R5 ;  /* 0x00000004060573a9 */ /* 0x000ea400001ee105 */
[----:B--2---:R-:W-:-:S13]  /*0810*/  ISETP.NE.AND P0, PT, R5, R4, PT ;  /* 0x000000040500720c */ /* 0x004fda0003f05270 */
[----:B------:R-:W-:Y:S05]  /*0820*/  @!P0 EXIT ;  /* 0x000000000000894d */ /* 0x000fea0003800000 */
[----:B------:R-:W-:-:S07]  /*0830*/  IMAD.MOV.U32 R4, RZ, RZ, R5 ;  /* 0x000000ffff047224 */ /* 0x000fce00078e0005 */
.L_x_94:
[-C--:B------:R-:W-:Y:S01]  /*0840*/  FMNMX R5, R3, R4.reuse, PT ;  /* 0x0000000403057209 */ /* 0x080fe20003800000 */
[----:B------:R-:W-:Y:S05]  /*0850*/  YIELD ;  /* 0x0000000000007946 */ /* 0x000fea0003800000 */
[----:B------:R-:W2:Y:S02]  /*0860*/  ATOMG.E.CAS.STRONG.GPU PT, R5, [R6], R4, R5 ;  /* 0x00000004060573a9 */ /* 0x000ea400001ee105 */
[----:B--2---:R-:W-:Y:S01]  /*0870*/  ISETP.NE.AND P0, PT, R5, R4, PT ;  /* 0x000000040500720c */ /* 0x004fe20003f05270 */
[----:B------:R-:W-:-:S12]  /*0880*/  IMAD.MOV.U32 R4, RZ, RZ, R5 ;  /* 0x000000ffff047224 */ /* 0x000fd800078e0005 */
[----:B------:R-:W-:Y:S05]  /*0890*/  @P0 BRA `(.L_x_94) ;  /* 0xfffffffc00e80947 */ /* 0x000fea000383ffff */
[----:B------:R-:W-:Y:S05]  /*08a0*/  EXIT ;  /* 0x000000000000794d */ /* 0x000fea0003800000 */
        .weak           $__internal_7_$__cuda_sm20_sqrt_rn_f32_slowpath
        .type           $__internal_7_$__cuda_sm20_sqrt_rn_f32_slowpath,@function
        .size           $__internal_7_$__cuda_sm20_sqrt_rn_f32_slowpath,(.L_x_144 - $__internal_7_$__cuda_sm20_sqrt_rn_f32_slowpath)
$__internal_7_$__cuda_sm20_sqrt_rn_f32_slowpath:
[----:B------:R-:W-:-:S13]  /*08b0*/  LOP3.LUT P0, RZ, R0, 0x7fffffff, RZ, 0xc0, !PT ;  /* 0x7fffffff00ff7812 */ /* 0x000fda000780c0ff */
[----:B------:R-:W-:Y:S01]  /*08c0*/  @!P0 MOV R3, R0 ;  /* 0x0000000000038202 */ /* 0x000fe20000000f00 */
[----:B------:R-:W-:Y:S06]  /*08d0*/  @!P0 BRA `(.L_x_95) ;  /* 0x0000000000408947 */ /* 0x000fec0003800000 */
[----:B------:R-:W-:-:S13]  /*08e0*/  FSETP.GEU.FTZ.AND P0, PT, R0, RZ, PT ;  /* 0x000000ff0000720b */ /* 0x000fda0003f1e000 */
[----:B------:R-:W-:Y:S01]  /*08f0*/  @!P0 IMAD.MOV.U32 R3, RZ, RZ, 0x7fffffff ;  /* 0x7fffffffff038424 */ /* 0x000fe200078e00ff */
        /* <DEDUP_REMOVED lines=14> */
.L_x_95:
[----:B------:R-:W-:Y:S02]  /*09e0*/  IMAD.MOV.U32 R4, RZ, RZ, R8 ;  /* 0x000000ffff047224 */ /* 0x000fe400078e0008 */
[----:B------:R-:W-:-:S04]  /*09f0*/  IMAD.MOV.U32 R5, RZ, RZ, 0x0 ;  /* 0x00000000ff057424 */ /* 0x000fc800078e00ff */
[----:B------:R-:W-:Y:S05]  /*0a00*/  RET.REL.NODEC R4 `(_Z11noise_modelP6float2PfS1_iii) ;  /* 0xfffffff4047c7950 */ /* 0x000fea0003c3ffff */
.L_x_96:
        /* <DEDUP_REMOVED lines=15> */
.L_x_144:


//--------------------- .text._Z15complex_wfilithP6float2S0_ii --------------------------
	.section	.text._Z15complex_wfilithP6float2S0_ii,"ax",@progbits
	.align	128
.text._Z15complex_wfilithP6float2S0_ii:
        .type           _Z15complex_wfilithP6float2S0_ii,@function
        .size           _Z15complex_wfilithP6float2S0_ii,(.L_x_146 - _Z15complex_wfilithP6float2S0_ii)
        .other          _Z15complex_wfilithP6float2S0_ii,@"STO_CUDA_ENTRY STV_DEFAULT"
_Z15complex_wfilithP6float2S0_ii:
        /* <DEDUP_REMOVED lines=23> */
[----:B------:R-:W-:Y:S05]  /*0170*/  CALL.REL.NOINC `($__internal_10_$__cuda_sm3x_div_rn_noftz_f32_slowpath) ;  /* 0x0000001800b87944 */ /* 0x000fea0003c00000 */
.L_x_97:
[----:B------:R-:W-:Y:S02]  /*0180*/  HFMA2 R7, -RZ, RZ, 3.7421875, 0 ;  /* 0x437c0000ff077431 */ /* 0x000fe400000001ff */
[----:B------:R-:W-:Y:S02]  /*0190*/  IMAD.MOV.U32 R6, RZ, RZ, 0x3ea93601 ;  /* 0x3ea93601ff067424 */ /* 0x000fe400078e00ff */
[----:B------:R-:W-:Y:S01]  /*01a0*/  HFMA2 R8, -RZ, RZ, 2.9609375, -438.5 ;  /* 0x41ecdedaff087431 */ /* 0x000fe200000001ff */
[----:B------:R-:W-:Y:S01]  /*01b0*/  MOV R0, 0x3e8c4801 ;  /* 0x3e8c480100007802 */ /* 0x000fe20000000f00 */
[----:B------:R-:W-:Y:S01]  /*01c0*/  IMAD.MOV.U32 R10, RZ, RZ, 0x421de9e7 ;  /* 0x421de9e7ff0a7424 */ /* 0x000fe200078e00ff */
[----:B------:R-:W-:Y:S01]  /*01d0*/  FSETP.NEU.AND P1, PT, R2, RZ, PT ;  /* 0x000000ff0200720b */ /* 0x000fe20003f2d000 */
[----:B------:R-:W-:Y:S01]  /*01e0*/  BSSY.RECONVERGENT B0, `(.L_x_98) ;  /* 0x0000034000007945 */ /* 0x000fe20003800200 */
[----:B------:R-:W-:Y:S01]  /*01f0*/  FFMA.RM R5, R7, R6, 12582913 ;  /* 0x4b40000107057423 */ /* 0x000fe20000004006 */
[----:B------:R-:W-:-:S03]  /*0200*/  FFMA.RM R0, R0, R7, 12582913 ;  /* 0x4b40000100007423 */ /* 0x000fc60000004007 */
        /* <DEDUP_REMOVED lines=8> */
[----:B------:R-:W-:-:S07]  /*0290*/  SHF.L.U32 R3, R0, 0x17, RZ ;  /* 0x0000001700037819 */ /* 0x000fce00000006ff */
[----:B------:R-:W1:Y:S01]  /*02a0*/  MUFU.EX2 R6, R7 ;  /* 0x0000000700067308 */ /* 0x000e620000000800 */
[----:B0-----:R-:W-:Y:S01]  /*02b0*/  FMUL R0, R5, R8 ;  /* 0x0000000805007220 */ /* 0x001fe20000400000 */
[----:B-1----:R-:W-:-:S03]  /*02c0*/  FFMA R3, R3, R6, 1 ;  /* 0x3f80000003037423 */ /* 0x002fc60000000006 */
[----:B------:R-:W-:Y:S01]  /*02d0*/  FFMA R6, R5, R8, R0 ;  /* 0x0000000805067223 */ /* 0x000fe20000000000 */
[----:B------:R-:W-:-:S03]  /*02e0*/  IMAD.MOV.U32 R8, RZ, RZ, 0x3f800000 ;  /* 0x3f800000ff087424 */ /* 0x000fc600078e00ff */
        /* <DEDUP_REMOVED lines=35> */
.L_x_99:
[----:B------:R-:W-:Y:S05]  /*0520*/  BSYNC.RECONVERGENT B0 ;  /* 0x0000000000007941 */ /* 0x000fea0003800200 */
.L_x_98:
[----:B------:R-:W-:Y:S01]  /*0530*/  MOV R0, 0x3f800000 ;  /* 0x3f80000000007802 */ /* 0x000fe20000000f00 */
        /* <DEDUP_REMOVED lines=12> */
[----:B------:R-:W-:Y:S01]  /*0600*/  HFMA2 R12, -RZ, RZ, 0.771484375, 0.21533203125 ;  /* 0x3a2c32e4ff0c7431 */ /* 0x000fe200000001ff */
[----:B------:R-:W-:Y:S02]  /*0610*/  FSETP.GEU.AND P2, PT, R3, R6, PT ;  /* 0x000000060300720b */ /* 0x000fe40003f4e000 */
[----:B------:R-:W-:-:S04]  /*0620*/  FSEL R0, R0, |R5|, !P0 ;  /* 0x4000000500007208 */ /* 0x000fc80004000000 */
[----:B------:R-:W-:-:S04]  /*0630*/  IADD3 R2, PT, PT, R0, -0x3f3504f3, RZ ;  /* 0xc0cafb0d00027810 */ /* 0x000fc80007ffe0ff */
[----:B------:R-:W-:-:S05]  /*0640*/  LOP3.LUT R5, R2, 0xff800000, RZ, 0xc0, !PT ;  /* 0xff80000002057812 */ /* 0x000fca00078ec0ff */
[----:B------:R-:W-:Y:S01]  /*0650*/  IMAD.IADD R0, R0, 0x1, -R5 ;  /* 0x0000000100007824 */ /* 0x000fe200078e0a05 */
        /* <DEDUP_REMOVED lines=9> */
[CC--:B------:R-:W-:Y:S01]  /*06f0*/  FMUL R5, R9.reuse, R9.reuse ;  /* 0x0000000909057220 */ /* 0x0c0fe20000400000 */
[----:B------:R-:W-:Y:S02]  /*0700*/  FFMA R13, R9, 1.4426950216293334961, R0 ;  /* 0x3fb8aa3b090d7823 */ /* 0x000fe40000000000 */
[----:B------:R-:W-:Y:S01]  /*0710*/  FADD R11, R10, R10 ;  /* 0x0000000a0a0b7221 */ /* 0x000fe20000000000 */
[C---:B------:R-:W-:Y:S01]  /*0720*/  FFMA R10, R5.reuse, R12, 0.0032181653659790754318 ;  /* 0x3b52e7db050a7423 */ /* 0x040fe2000000000c */
        /* <DEDUP_REMOVED lines=10> */
[----:B------:R-:W-:Y:S01]  /*07d0*/  FFMA R5, R2, R5, R7 ;  /* 0x0000000502057223 */ /* 0x000fe20000000007 */
[----:B------:R-:W-:-:S03]  /*07e0*/  MOV R7, 0x391fcb8e ;  /* 0x391fcb8e00077802 */ /* 0x000fc60000000f00 */
[----:B------:R-:W-:-:S04]  /*07f0*/  FFMA R10, R9, R10, R5 ;  /* 0x0000000a090a7223 */ /* 0x000fc80000000005 */
[----:B------:R-:W-:-:S04]  /*0800*/  FADD R0, R13, R10 ;  /* 0x0000000a0d007221 */ /* 0x000fc80000000000 */
[----:B------:R-:W-:Y:S01]  /*0810*/  FMUL R5, R0, -0.5 ;  /* 0xbf00000000057820 */ /* 0x000fe20000400000 */
[----:B------:R-:W-:-:S03]  /*0820*/  FADD R13, -R13, R0 ;  /* 0x000000000d0d7221 */ /* 0x000fc60000000100 */
[----:B------:R-:W0:Y:S01]  /*0830*/  FRND R2, R5 ;  /* 0x0000000500027307 */ /* 0x000e220000201000 */
[----:B------:R-:W-:Y:S01]  /*0840*/  FADD R13, R10, -R13 ;  /* 0x8000000d0a0d7221 */ /* 0x000fe20000000000 */
[----:B------:R-:W-:Y:S01]  /*0850*/  FFMA R0, R0, -0.5, -R5 ;  /* 0xbf00000000007823 */ /* 0x000fe20000000805 */
[----:B------:R-:W-:-:S03]  /*0860*/  FSETP.GT.AND P1, PT, |R5|, 152, PT ;  /* 0x431800000500780b */ /* 0x000fc60003f24200 */
[----:B------:R-:W-:Y:S01]  /*0870*/  FFMA R13, R13, -0.5, R0 ;  /* 0xbf0000000d0d7823 */ /* 0x000fe20000000000 */
[----:B0-----:R-:W-:Y:S01]  /*0880*/  FADD R0, R5, -R2 ;  /* 0x8000000205007221 */ /* 0x001fe20000000000 */
[----:B------:R-:W-:-:S03]  /*0890*/  FSETP.GT.AND P0, PT, R2, RZ, PT ;  /* 0x000000ff0200720b */ /* 0x000fc60003f04000 */
[----:B------:R-:W-:Y:S01]  /*08a0*/  FADD R0, R0, R13 ;  /* 0x0000000d00007221 */ /* 0x000fe20000000000 */
[----:B------:R-:W-:Y:S02]  /*08b0*/  SEL R2, RZ, 0x83000000, P0 ;  /* 0x83000000ff027807 */ /* 0x000fe40000000000 */
[----:B------:R-:W-:Y:S01]  /*08c0*/  FSETP.GEU.AND P0, PT, R5, RZ, PT ;  /* 0x000000ff0500720b */ /* 0x000fe20003f0e000 */
[----:B------:R-:W-:Y:S02]  /*08d0*/  FFMA R7, R0, R7, 0.0013391353422775864601 ;  /* 0x3aaf85ed00077423 */ /* 0x000fe40000000007 */
[----:B------:R-:W-:Y:S02]  /*08e0*/  VIADD R3, R2, 0x7f000000 ;  /* 0x7f00000002037836 */ /* 0x000fe40000000000 */
[C---:B------:R-:W-:Y:S02]  /*08f0*/  FFMA R9, R0.reuse, R7, 0.0096188392490148544312 ;  /* 0x3c1d985600097423 */ /* 0x040fe40000000007 */
[----:B------:R-:W0:Y:S02]  /*0900*/  F2I.NTZ R7, R5 ;  /* 0x0000000500077305 */ /* 0x000e240000203100 */
[----:B------:R-:W-:-:S04]  /*0910*/  FFMA R9, R0, R9, 0.055503588169813156128 ;  /* 0x3d6357bb00097423 */ /* 0x000fc80000000009 */
[----:B------:R-:W-:-:S04]  /*0920*/  FFMA R9, R0, R9, 0.24022644758224487305 ;  /* 0x3e75fdec00097423 */ /* 0x000fc80000000009 */
[----:B------:R-:W-:-:S04]  /*0930*/  FFMA R9, R0, R9, 0.69314718246459960938 ;  /* 0x3f31721800097423 */ /* 0x000fc80000000009 */
[----:B------:R-:W-:Y:S01]  /*0940*/  FFMA R6, R0, R9, 1 ;  /* 0x3f80000000067423 */ /* 0x000fe20000000009 */
[----:B0-----:R-:W-:Y:S02]  /*0950*/  LEA R7, R7, -R2, 0x17 ;  /* 0x8000000207077211 */ /* 0x001fe400078eb8ff */
[----:B------:R-:W-:Y:S01]  /*0960*/  FSEL R0, RZ, +INF , !P0 ;  /* 0x7f800000ff007808 */ /* 0x000fe20004000000 */
[----:B------:R-:W-:-:S04]  /*0970*/  FMUL R6, R3, R6 ;  /* 0x0000000603067220 */ /* 0x000fc80000400000 */
[----:B------:R-:W-:Y:S01]  /*0980*/  @!P1 FMUL R0, R7, R6 ;  /* 0x0000000607009220 */ /* 0x000fe20000400000 */
[----:B------:R-:W-:-:S07]  /*0990*/  @!P2 MOV R0, 0x7fffffff ;  /* 0x7fffffff0000a802 */ /* 0x000fce0000000f00 */
.L_x_100:
[----:B------:R-:W-:Y:S01]  /*09a0*/  MOV R2, 0x3fb8aa3b ;  /* 0x3fb8aa3b00027802 */ /* 0x000fe20000000f00 */
[----:B------:R-:W-:Y:S01]  /*09b0*/  IMAD.MOV.U32 R3, RZ, RZ, 0x32566ca3 ;  /* 0x32566ca3ff037424 */ /* 0x000fe200078e00ff */
[----:B------:R-:W-:Y:S01]  /*09c0*/  MOV R5, 0x3e762a85 ;  /* 0x3e762a8500057802 */ /* 0x000fe20000000f00 */
[----:B------:R-:W-:Y:S02]  /*09d0*/  BSSY.RECONVERGENT B0, `(.L_x_101) ;  /* 0x000002e000007945 */ /* 0x000fe40003800200 */
        /* <DEDUP_REMOVED lines=28> */
[----:B------:R-:W-:-:S03]  /*0ba0*/  VIADD R2, R8, 0xf3000000 ;  /* 0xf300000008027836 */ /* 0x000fc60000000000 */
[----:B------:R-:W-:Y:S02]  /*0bb0*/  FMUL R3, R3, R12 ;  /* 0x0000000c03037220 */ /* 0x000fe40000400000 */
[----:B------:R-:W-:Y:S02]  /*0bc0*/  ISETP.GT.U32.AND P2, PT, R2, 0x727fffff, PT ;  /* 0x727fffff0200780c */ /* 0x000fe40003f44070 */
[----:B------:R-:W-:Y:S01]  /*0bd0*/  FMUL R3, R3, R10 ;  /* 0x0000000a03037220 */ /* 0x000fe20000400000 */
[----:B------:R-:W-:-:S05]  /*0be0*/  @P0 FSEL R3, RZ, +INF , !P1 ;  /* 0x7f800000ff030808 */ /* 0x000fca0004800000 */
[----:B------:R-:W-:-:S05]  /*0bf0*/  FMUL R11, R3, R0 ;  /* 0x00000000030b7220 */ /* 0x000fca0000400000 */
[----:B01----:R-:W-:Y:S05]  /*0c00*/  @!P2 BRA `(.L_x_102) ;  /* 0x000000000018a947 */ /* 0x003fea0003800000 */
[----:B------:R-:W-:Y:S01]  /*0c10*/  BSSY.RECONVERGENT B1, `(.L_x_103) ;  /* 0x0000004000017945 */ /* 0x000fe20003800200 */
[----:B------:R-:W-:Y:S02]  /*0c20*/  MOV R0, R8 ;  /* 0x0000000800007202 */ /* 0x000fe40000000f00 */
[----:B------:R-:W-:-:S07]  /*0c30*/  MOV R9, 0xc50 ;  /* 0x00000c5000097802 */ /* 0x000fce0000000f00 */
[----:B------:R-:W-:Y:S05]  /*0c40*/  CALL.REL.NOINC `($__internal_9_$__cuda_sm20_sqrt_rn_f32_slowpath) ;  /* 0x0000000c00a87944 */ /* 0x000fea0003c00000 */
[----:B------:R-:W-:Y:S05]  /*0c50*/  BSYNC.RECONVERGENT B1 ;  /* 0x0000000000017941 */ /* 0x000fea0003800200 */
.L_x_103:
[----:B------:R-:W-:Y:S05]  /*0c60*/  BRA `(.L_x_104) ;  /* 0x0000000000107947 */ /* 0x000fea0003800000 */
.L_x_102:
[C---:B------:R-:W-:Y:S01]  /*0c70*/  FMUL.FTZ R3, R5.reuse, R8 ;  /* 0x0000000805037220 */ /* 0x040fe20000410000 */
[----:B------:R-:W-:-:S03]  /*0c80*/  FMUL.FTZ R2, R5, 0.5 ;  /* 0x3f00000005027820 */ /* 0x000fc60000410000 */
[----:B------:R-:W-:-:S04]  /*0c90*/  FFMA R0, -R3, R3, R8 ;  /* 0x0000000303007223 */ /* 0x000fc80000000108 */
[----:B------:R-:W-:-:S07]  /*0ca0*/  FFMA R0, R0, R2, R3 ;  /* 0x0000000200007223 */ /* 0x000fce0000000003 */
.L_x_104:
[----:B------:R-:W-:Y:S05]  /*0cb0*/  BSYNC.RECONVERGENT B0 ;  /* 0x0000000000007941 */ /* 0x000fea0003800200 */
.L_x_101:
        /* <DEDUP_REMOVED lines=14> */
[----:B0-----:R-:W0:Y:S01]  /*0da0*/  MUFU.RCP64H R11, R7 ;  /* 0x00000007000b7308 */ /* 0x001e220000001800 */
[----:B-1----:R-:W-:-:S08]  /*0db0*/  DADD R8, R2, R2 ;  /* 0x0000000002087229 */ /* 0x002fd00000000002 */
[----:B------:R-:W-:Y:S02]  /*0dc0*/  DMUL R8, R8, UR6 ;  /* 0x0000000608087c28 */ /* 0x000fe40008000000 */
[----:B0-----:R-:W-:-:S08]  /*0dd0*/  DFMA R12, -R6, R10, 1 ;  /* 0x3ff00000060c742b */ /* 0x001fd0000000010a */
[----:B------:R-:W-:Y:S01]  /*0de0*/  DFMA R12, R12, R12, R12 ;  /* 0x0000000c0c0c722b */ /* 0x000fe2000000000c */
[----:B------:R-:W-:-:S07]  /*0df0*/  FSETP.GEU.AND P1, PT, |R9|, 6.5827683646048100446e-37, PT ;  /* 0x036000000900780b */ /* 0x000fce0003f2e200 */
[----:B------:R-:W-:-:S08]  /*0e00*/  DFMA R12, R10, R12, R10 ;  /* 0x0000000c0a0c722b */ /* 0x000fd0000000000a */
[----:B------:R-:W-:-:S08]  /*0e10*/  DFMA R2, -R6, R12, 1 ;  /* 0x3ff000000602742b */ /* 0x000fd0000000010c */
[----:B------:R-:W-:-:S08]  /*0e20*/  DFMA R2, R12, R2, R12 ;  /* 0x000000020c02722b */ /* 0x000fd0000000000c */
[----:B------:R-:W-:-:S08]  /*0e30*/  DMUL R10, R8, R2 ;  /* 0x00000002080a7228 */ /* 0x000fd00000000000 */
[----:B------:R-:W-:-:S08]  /*0e40*/  DFMA R12, -R6, R10, R8 ;  /* 0x0000000a060c722b */ /* 0x000fd00000000108 */
[----:B------:R-:W-:-:S10]  /*0e50*/  DFMA R2, R2, R12, R10 ;  /* 0x0000000c0202722b */ /* 0x000fd4000000000a */
[----:B------:R-:W-:-:S05]  /*0e60*/  FFMA R5, RZ, R7, R3 ;  /* 0x00000007ff057223 */ /* 0x000fca0000000003 */
[----:B------:R-:W-:-:S13]  /*0e70*/  FSETP.GT.AND P0, PT, |R5|, 1.469367938527859385e-39, PT ;  /* 0x001000000500780b */ /* 0x000fda0003f04200 */
[----:B------:R-:W-:Y:S05]  /*0e80*/  @P0 BRA P1, `(.L_x_108) ;  /* 0x0000000000080947 */ /* 0x000fea0000800000 */
[----:B------:R-:W-:-:S07]  /*0e90*/  MOV R12, 0xeb0 ;  /* 0x00000eb0000c7802 */ /* 0x000fce0000000f00 */
[----:B------:R-:W-:Y:S05]  /*0ea0*/  CALL.REL.NOINC `($__internal_8_$__cuda_sm20_div_rn_f64_full) ;  /* 0x00000004009c7944 */ /* 0x000fea0003c00000 */
.L_x_108:
[----:B------:R-:W-:Y:S05]  /*0eb0*/  BSYNC.RECONVERGENT B1 ;  /* 0x0000000000017941 */ /* 0x000fea0003800200 */
.L_x_107:
[----:B------:R0:W1:Y:S01]  /*0ec0*/  F2F.F32.F64 R3, R2 ;  /* 0x0000000200037310 */ /* 0x0000620000301000 */
[----:B------:R-:W-:Y:S05]  /*0ed0*/  BRA `(.L_x_109) ;  /* 0x0000000000507947 */ /* 0x000fea0003800000 */
.L_x_106:
[----:B------:R-:W-:Y:S01]  /*0ee0*/  VIADD R2, R4, -UR8 ;  /* 0x8000000804027c36 */ /* 0x000fe20008000000 */
[----:B------:R-:W-:Y:S01]  /*0ef0*/  I2FP.F32.U32 R5, UR8 ;  /* 0x0000000800057c45 */ /* 0x000fe20008201000 */
[----:B------:R-:W-:Y:S03]  /*0f00*/  BSSY.RECONVERGENT B1, `(.L_x_109) ;  /* 0x0000011000017945 */ /* 0x000fe60003800200 */
[----:B------:R-:W-:Y:S01]  /*0f10*/  I2FP.F32.S32 R3, R2 ;  /* 0x0000000200037245 */ /* 0x000fe20000201400 */
[----:B------:R-:W0:Y:S04]  /*0f20*/  MUFU.RCP R6, R5 ;  /* 0x0000000500067308 */ /* 0x000e280000001000 */
        /* <DEDUP_REMOVED lines=13> */
[----:B------:R-:W-:-:S07]  /*1000*/  MOV R3, R2 ;  /* 0x0000000200037202 */ /* 0x000fce0000000f00 */
.L_x_110:
[----:B------:R-:W-:Y:S05]  /*1010*/  BSYNC.RECONVERGENT B1 ;  /* 0x0000000000017941 */ /* 0x000fea0003800200 */
.L_x_109:
[----:B------:R-:W-:Y:S05]  /*1020*/  BSYNC.RECONVERGENT B0 ;  /* 0x0000000000007941 */ /* 0x000fea0003800200 */
.L_x_105:
[----:B------:R-:W-:Y:S02]  /*1030*/  HFMA2 R12, -RZ, RZ, 3.7421875, 0 ;  /* 0x437c0000ff0c7431 */ /* 0x000fe400000001ff */
[----:B0-----:R-:W-:Y:S02]  /*1040*/  IMAD.MOV.U32 R2, RZ, RZ, 0x3ec62400 ;  /* 0x3ec62400ff027424 */ /* 0x001fe400078e00ff */
[C---:B-1----:R-:W-:Y:S01]  /*1050*/  FMUL R6, R3.reuse, -0.5 ;  /* 0xbf00000003067820 */ /* 0x042fe20000400000 */
[----:B------:R-:W-:Y:S01]  /*1060*/  MOV R10, 0x3bbb989d ;  /* 0x3bbb989d000a7802 */ /* 0x000fe20000000f00 */
[----:B------:R-:W-:Y:S02]  /*1070*/  IMAD.MOV.U32 R9, RZ, RZ, 0x419de9e7 ;  /* 0x419de9e7ff097424 */ /* 0x000fe400078e00ff */
[----:B------:R-:W-:Y:S02]  /*1080*/  HFMA2 R11, -RZ, RZ, 1.69921875, 3.08203125 ;  /* 0x3ecc422aff0b7431 */ /* 0x000fe400000001ff */
[----:B------:R-:W-:Y:S01]  /*1090*/  FMUL R5, R6, R3 ;  /* 0x0000000306057220 */ /* 0x000fe20000400000 */
[----:B------:R-:W-:Y:S01]  /*10a0*/  FADD R3, -R3, 6.2831854820251464844 ;  /* 0x40c90fdb03037421 */ /* 0x000fe20000000100 */
[----:B------:R-:W-:Y:S01]  /*10b0*/  FCHK P0, R0, 2.5066282749176025391 ;  /* 0x40206c9900007902 */ /* 0x000fe20000000000 */
[----:B------:R-:W-:Y:S01]  /*10c0*/  BSSY.RECONVERGENT B0, `(.L_x_111) ;  /* 0x0000027000007945 */ /* 0x000fe20003800200 */
[----:B------:R-:W-:Y:S01]  /*10d0*/  FFMA.RM R2, R12, R2, 12582913 ;  /* 0x4b4000010c027423 */ /* 0x000fe20000004002 */
[----:B------:R-:W-:Y:S01]  /*10e0*/  FFMA.SAT R7, R5, R10, 0.5 ;  /* 0x3f00000005077423 */ /* 0x000fe2000000200a */
[----:B------:R-:W-:-:S02]  /*10f0*/  FMUL R6, R3, -0.5 ;  /* 0xbf00000003067820 */ /* 0x000fc40000400000 */
[C---:B------:R-:W-:Y:S01]  /*1100*/  FADD R8, R2.reuse, -12583039 ;  /* 0xcb40007f02087421 */ /* 0x040fe20000000000 */
[----:B------:R-:W-:Y:S01]  /*1110*/  FFMA.RM R7, R7, R12, 12582913 ;  /* 0x4b40000107077423 */ /* 0x000fe2000000400c */
[----:B------:R-:W-:Y:S01]  /*1120*/  FMUL R6, R3, R6 ;  /* 0x0000000603067220 */ /* 0x000fe20000400000 */
[----:B------:R-:W-:Y:S02]  /*1130*/  IMAD.SHL.U32 R2, R2, 0x800000, RZ ;  /* 0x0080000002027824 */ /* 0x000fe400078e00ff */
[C---:B------:R-:W-:Y:S01]  /*1140*/  FFMA R8, -R9.reuse, 1.4426950216293334961, -R8 ;  /* 0x3fb8aa3b09087823 */ /* 0x040fe20000000908 */
[----:B------:R-:W-:Y:S01]  /*1150*/  FFMA.SAT R3, R6, R10, 0.5 ;  /* 0x3f00000006037423 */ /* 0x000fe2000000200a */
[----:B------:R-:W-:Y:S02]  /*1160*/  MOV R10, 0x40206c99 ;  /* 0x40206c99000a7802 */ /* 0x000fe40000000f00 */
[----:B------:R-:W-:Y:S01]  /*1170*/  FFMA R9, -R9, 1.925963033500011079e-08, R8 ;  /* 0x32a5706009097823 */ /* 0x000fe20000000108 */
[----:B------:R-:W-:Y:S01]  /*1180*/  FADD R8, R7, -12583039 ;  /* 0xcb40007f07087421 */ /* 0x000fe20000000000 */
[----:B------:R-:W-:Y:S01]  /*1190*/  FFMA.RM R3, R3, R12, 12582913 ;  /* 0x4b40000103037423 */ /* 0x000fe2000000400c */
[----:B------:R-:W-:Y:S01]  /*11a0*/  SHF.L.U32 R7, R7, 0x17, RZ ;  /* 0x0000001707077819 */ /* 0x000fe200000006ff */
[----:B------:R-:W-:Y:S01]  /*11b0*/  FFMA R10, R11, -R10, 1 ;  /* 0x3f8000000b0a7423 */ /* 0x000fe2000000080a */
[C---:B------:R-:W-:Y:S01]  /*11c0*/  FFMA R8, R5.reuse, 1.4426950216293334961, -R8 ;  /* 0x3fb8aa3b05087823 */ /* 0x040fe20000000808 */
[----:B------:R-:W0:Y:S02]  /*11d0*/  MUFU.EX2 R9, R9 ;  /* 0x0000000900097308 */ /* 0x000e240000000800 */
[----:B------:R-:W-:Y:S01]  /*11e0*/  FFMA R11, R10, R11, 0.3989422917366027832 ;  /* 0x3ecc422a0a0b7423 */ /* 0x000fe2000000000b */
[----:B------:R-:W-:Y:S01]  /*11f0*/  FFMA R8, R5, 1.925963033500011079e-08, R8 ;  /* 0x32a5706005087823 */ /* 0x000fe20000000008 */
[C---:B------:R-:W-:Y:S01]  /*1200*/  FADD R5, R3.reuse, -12583039 ;  /* 0xcb40007f03057421 */ /* 0x040fe20000000000 */
[----:B------:R-:W-:-:S03]  /*1210*/  SHF.L.U32 R3, R3, 0x17, RZ ;  /* 0x0000001703037819 */ /* 0x000fc600000006ff */
        /* <DEDUP_REMOVED lines=12> */
[----:B------:R-:W-:Y:S01]  /*12e0*/  IMAD.MOV.U32 R2, RZ, RZ, R0 ;  /* 0x000000ffff027224 */ /* 0x000fe200078e0000 */
[----:B------:R-:W-:Y:S02]  /*12f0*/  MOV R3, 0x40206c99 ;  /* 0x40206c9900037802 */ /* 0x000fe40000000f00 */
[----:B------:R-:W-:-:S07]  /*1300*/  MOV R6, 0x1320 ;  /* 0x0000132000067802 */ /* 0x000fce0000000f00 */
[----:B------:R-:W-:Y:S05]  /*1310*/  CALL.REL.NOINC `($__internal_10_$__cuda_sm3x_div_rn_noftz_f32_slowpath) ;  /* 0x0000000800507944 */ /* 0x000fea0003c00000 */
[----:B------:R-:W-:-:S07]  /*1320*/  MOV R8, R2 ;  /* 0x0000000200087202 */ /* 0x000fce0000000f00 */
.L_x_112:
[----:B------:R-:W-:Y:S05]  /*1330*/  BSYNC.RECONVERGENT B0 ;  /* 0x0000000000007941 */ /* 0x000fea0003800200 */
.L_x_111:
[----:B------:R-:W0:Y:S01]  /*1340*/  LDCU UR4, c[0x0][0x390] ;  /* 0x00007200ff0477ac */ /* 0x000e220008000800 */
[----:B------:R-:W-:Y:S01]  /*1350*/  FMUL R5, R5, R8 ;  /* 0x0000000805057220 */ /* 0x000fe20000400000 */
[----:B------:R-:W-:Y:S01]  /*1360*/  BSSY.RECONVERGENT B0, `(.L_x_113) ;  /* 0x0000010000007945 */ /* 0x000fe20003800200 */
[----:B------:R-:W1:Y:S01]  /*1370*/  LDCU.64 UR6, c[0x0][0x358] ;  /* 0x00006b00ff0677ac */ /* 0x000e620008000a00 */
[----:B0-----:R-:W-:-:S04]  /*1380*/  I2FP.F32.U32 R6, UR4 ;  /* 0x0000000400067c45 */ /* 0x001fc80008201000 */
[----:B------:R-:W0:Y:S08]  /*1390*/  MUFU.RCP R3, R6 ;  /* 0x0000000600037308 */ /* 0x000e300000001000 */
[----:B------:R-:W2:Y:S01]  /*13a0*/  FCHK P0, R5, R6 ;  /* 0x0000000605007302 */ /* 0x000ea20000000000 */
[----:B0-----:R-:W-:-:S04]  /*13b0*/  FFMA R0, -R6, R3, 1 ;  /* 0x3f80000006007423 */ /* 0x001fc80000000103 */
[----:B------:R-:W-:-:S04]  /*13c0*/  FFMA R0, R3, R0, R3 ;  /* 0x0000000003007223 */ /* 0x000fc80000000003 */
[----:B------:R-:W-:-:S04]  /*13d0*/  FFMA R3, R0, R5, RZ ;  /* 0x0000000500037223 */ /* 0x000fc800000000ff */
[----:B------:R-:W-:-:S04]  /*13e0*/  FFMA R2, -R6, R3, R5 ;  /* 0x0000000306027223 */ /* 0x000fc80000000105 */
[----:B------:R-:W-:Y:S01]  /*13f0*/  FFMA R0, R0, R2, R3 ;  /* 0x0000000200007223 */ /* 0x000fe20000000003 */
[----:B-12---:R-:W-:Y:S06]  /*1400*/  @!P0 BRA `(.L_x_114) ;  /* 0x0000000000148947 */ /* 0x006fec0003800000 */
[----:B------:R-:W-:Y:S01]  /*1410*/  MOV R3, R6 ;  /* 0x0000000600037202 */ /* 0x000fe20000000f00 */
[----:B------:R-:W-:Y:S01]  /*1420*/  IMAD.MOV.U32 R2, RZ, RZ, R5 ;  /* 0x000000ffff027224 */ /* 0x000fe200078e0005 */
[----:B------:R-:W-:-:S07]  /*1430*/  MOV R6, 0x1450 ;  /* 0x0000145000067802 */ /* 0x000fce0000000f00 */
[----:B------:R-:W-:Y:S05]  /*1440*/  CALL.REL.NOINC `($__internal_10_$__cuda_sm3x_div_rn_noftz_f32_slowpath) ;  /* 0x0000000800047944 */ /* 0x000fea0003c00000 */
[----:B------:R-:W-:-:S07]  /*1450*/  MOV R0, R2 ;  /* 0x0000000200007202 */ /* 0x000fce0000000f00 */
.L_x_114:
[----:B------:R-:W-:Y:S05]  /*1460*/  BSYNC.RECONVERGENT B0 ;  /* 0x0000000000007941 */ /* 0x000fea0003800200 */
.L_x_113:
[----:B------:R-:W0:Y:S08]  /*1470*/  LDC.64 R2, c[0x0][0x388] ;  /* 0x0000e200ff027b82 */ /* 0x000e300000000a00 */
[----:B------:R-:W1:Y:S08]  /*1480*/  LDC R5, c[0x0][0x390] ;  /* 0x0000e400ff057b82 */ /* 0x000e700000000800 */
[----:B------:R-:W2:Y:S01]  /*1490*/  LDC.64 R6, c[0x0][0x380] ;  /* 0x0000e000ff067b82 */ /* 0x000ea20000000a00 */
[----:B0-----:R-:W-:-:S06]  /*14a0*/  IMAD.WIDE.U32 R2, R4, 0x8, R2 ;  /* 0x0000000804027825 */ /* 0x001fcc00078e0002 */
[----:B------:R-:W3:Y:S01]  /*14b0*/  LDG.E.64 R2, desc[UR6][R2.64] ;  /* 0x0000000602027981 */ /* 0x000ee2000c1e1b00 */
[----:B-1----:R-:W-:-:S04]  /*14c0*/  IMAD R5, R5, UR5, R4 ;  /* 0x0000000505057c24 */ /* 0x002fc8000f8e0204 */
[----:B--2---:R-:W-:-:S04]  /*14d0*/  IMAD.WIDE.U32 R4, R5, 0x8, R6 ;  /* 0x0000000805047825 */ /* 0x004fc800078e0006 */
[-C--:B---3--:R-:W-:Y:S01]  /*14e0*/  FMUL R6, R2, R0.reuse ;  /* 0x0000000002067220 */ /* 0x088fe20000400000 */
[----:B------:R-:W-:-:S05]  /*14f0*/  FMUL R7, R3, R0 ;  /* 0x0000000003077220 */ /* 0x000fca0000400000 */
[----:B------:R-:W-:Y:S01]  /*1500*/  STG.E.64 desc[UR6][R4.64], R6 ;  /* 0x0000000604007986 */ /* 0x000fe2000c101b06 */
[----:B------:R-:W-:Y:S05]  /*1510*/  EXIT ;  /* 0x000000000000794d */ /* 0x000fea0003800000 */
        .weak           $__internal_8_$__cuda_sm20_div_rn_f64_full
        .type           $__internal_8_$__cuda_sm20_div_rn_f64_full,@function
        .size           $__internal_8_$__cuda_sm20_div_rn_f64_full,($__internal_9_$__cuda_sm20_sqrt_rn_f32_slowpath - $__internal_8_$__cuda_sm20_div_rn_f64_full)
$__internal_8_$__cuda_sm20_div_rn_f64_full:
[C---:B------:R-:W-:Y:S01]  /*1520*/  FSETP.GEU.AND P0, PT, |R7|.reuse, 1.469367938527859385e-39, PT ;  /* 0x001000000700780b */ /* 0x040fe20003f0e200 */
[----:B------:R-:W-:Y:S01]  /*1530*/  BSSY.RECONVERGENT B2, `(.L_x_115) ;  /* 0x0000057000027945 */ /* 0x000fe20003800200 */
[----:B------:R-:W-:Y:S02]  /*1540*/  LOP3.LUT R2, R7, 0x800fffff, RZ, 0xc0, !PT ;  /* 0x800fffff07027812 */ /* 0x000fe400078ec0ff */
[C---:B------:R-:W-:Y:S02]  /*1550*/  FSETP.GEU.AND P2, PT, |R9|.reuse, 1.469367938527859385e-39, PT ;  /* 0x001000000900780b */ /* 0x040fe40003f4e200 */
[----:B------:R-:W-:Y:S01]  /*1560*/  LOP3.LUT R3, R2, 0x3ff00000, RZ, 0xfc, !PT ;  /* 0x3ff0000002037812 */ /* 0x000fe200078efcff */
[----:B------:R-:W-:Y:S01]  /*1570*/  IMAD.MOV.U32 R2, RZ, RZ, R6 ;  /* 0x000000ffff027224 */ /* 0x000fe200078e0006 */
[----:B------:R-:W-:Y:S02]  /*1580*/  MOV R10, 0x1 ;  /* 0x00000001000a7802 */ /* 0x000fe40000000f00 */
[----:B------:R-:W-:-:S02]  /*1590*/  LOP3.LUT R5, R9, 0x7ff00000, RZ, 0xc0, !PT ;  /* 0x7ff0000009057812 */ /* 0x000fc400078ec0ff */
[----:B------:R-:W-:Y:S01]  /*15a0*/  MOV R13, 0x1ca00000 ;  /* 0x1ca00000000d7802 */ /* 0x000fe20000000f00 */
[----:B------:R-:W-:-:S04]  /*15b0*/  @!P0 DMUL R2, R6, 8.98846567431157953865e+307 ;  /* 0x7fe0000006028828 */ /* 0x000fc80000000000 */
[----:B------:R-:W-:Y:S02]  /*15c0*/  @!P2 LOP3.LUT R18, R7, 0x7ff00000, RZ, 0xc0, !PT ;  /* 0x7ff000000712a812 */ /* 0x000fe400078ec0ff */
[----:B------:R-:W0:Y:S02]  /*15d0*/  MUFU.RCP64H R11, R3 ;  /* 0x00000003000b7308 */ /* 0x000e240000001800 */
[----:B------:R-:W-:Y:S02]  /*15e0*/  @!P2 ISETP.GE.U32.AND P3, PT, R5, R18, PT ;  /* 0x000000120500a20c */ /* 0x000fe40003f66070 */
[----:B------:R-:W-:Y:S01]  /*15f0*/  @!P2 MOV R18, RZ ;  /* 0x000000ff0012a202 */ /* 0x000fe20000000f00 */
[----:B0-----:R-:W-:-:S08]  /*1600*/  DFMA R14, R10, -R2, 1 ;  /* 0x3ff000000a0e742b */ /* 0x001fd00000000802 */
[----:B------:R-:W-:Y:S01]  /*1610*/  DFMA R16, R14, R14, R14 ;  /* 0x0000000e0e10722b */ /* 0x000fe2000000000e */
[----:B------:R-:W-:Y:S02]  /*1620*/  LOP3.LUT R14, R7, 0x7ff00000, RZ, 0xc0, !PT ;  /* 0x7ff00000070e7812 */ /* 0x000fe400078ec0ff */
[----:B------:R-:W-:Y:S02]  /*1630*/  @!P2 SEL R15, R13, 0x63400000, !P3 ;  /* 0x634000000d0fa807 */ /* 0x000fe40005800000 */
[----:B------:R-:W-:-:S03]  /*1640*/  ISETP.GE.U32.AND P1, PT, R5, R14, PT ;  /* 0x0000000e0500720c */ /* 0x000fc60003f26070 */
[----:B------:R-:W-:Y:S01]  /*1650*/  DFMA R16, R10, R16, R10 ;  /* 0x000000100a10722b */ /* 0x000fe2000000000a */
[--C-:B------:R-:W-:Y:S01]  /*1660*/  @!P2 LOP3.LUT R15, R15, 0x80000000, R9.reuse, 0xf8, !PT ;  /* 0x800000000f0fa812 */ /* 0x100fe200078ef809 */
[----:B------:R-:W-:Y:S01]  /*1670*/  IMAD.MOV.U32 R10, RZ, RZ, R8 ;  /* 0x000000ffff0a7224 */ /* 0x000fe200078e0008 */
[----:B------:R-:W-:Y:S02]  /*1680*/  SEL R11, R13, 0x63400000, !P1 ;  /* 0x634000000d0b7807 */ /* 0x000fe40004800000 */
[----:B------:R-:W-:Y:S02]  /*1690*/  @!P2 LOP3.LUT R19, R15, 0x100000, RZ, 0xfc, !PT ;  /* 0x001000000f13a812 */ /* 0x000fe400078efcff */
[----:B------:R-:W-:Y:S01]  /*16a0*/  LOP3.LUT R11, R11, 0x800fffff, R9, 0xf8, !PT ;  /* 0x800fffff0b0b7812 */ /* 0x000fe200078ef809 */
[----:B------:R-:W-:-:S05]  /*16b0*/  DFMA R20, R16, -R2, 1 ;  /* 0x3ff000001014742b */ /* 0x000fca0000000802 */
[----:B------:R-:W-:-:S03]  /*16c0*/  @!P2 DFMA R10, R10, 2, -R18 ;  /* 0x400000000a0aa82b */ /* 0x000fc60000000812 */
[----:B------:R-:W-:Y:S01]  /*16d0*/  DFMA R16, R16, R20, R16 ;  /* 0x000000141010722b */ /* 0x000fe20000000010 */
[----:B------:R-:W-:Y:S02]  /*16e0*/  MOV R21, R5 ;  /* 0x0000000500157202 */ /* 0x000fe40000000f00 */
[----:B------:R-:W-:Y:S02]  /*16f0*/  MOV R20, R14 ;  /* 0x0000000e00147202 */ /* 0x000fe40000000f00 */
[----:B------:R-:W-:Y:S02]  /*1700*/  @!P0 LOP3.LUT R20, R3, 0x7ff00000, RZ, 0xc0, !PT ;  /* 0x7ff0000003148812 */ /* 0x000fe400078ec0ff */
[----:B------:R-:W-:Y:S01]  /*1710*/  @!P2 LOP3.LUT R21, R11, 0x7ff00000, RZ, 0xc0, !PT ;  /* 0x7ff000000b15a812 */ /* 0x000fe200078ec0ff */
[----:B------:R-:W-:Y:S01]  /*1720*/  DMUL R18, R16, R10 ;  /* 0x0000000a10127228 */ /* 0x000fe20000000000 */
[----:B------:R-:W-:-:S03]  /*1730*/  IADD3 R23, PT, PT, R20, -0x1, RZ ;  /* 0xffffffff14177810 */ /* 0x000fc60007ffe0ff */
[----:B------:R-:W-:-:S04]  /*1740*/  VIADD R22, R21, 0xffffffff ;  /* 0xffffffff15167836 */ /* 0x000fc80000000000 */
[----:B------:R-:W-:Y:S01]  /*1750*/  DFMA R14, R18, -R2, R10 ;  /* 0x80000002120e722b */ /* 0x000fe2000000000a */
[----:B------:R-:W-:-:S04]  /*1760*/  ISETP.GT.U32.AND P0, PT, R22, 0x7feffffe, PT ;  /* 0x7feffffe1600780c */ /* 0x000fc80003f04070 */
[----:B------:R-:W-:-:S03]  /*1770*/  ISETP.GT.U32.OR P0, PT, R23, 0x7feffffe, P0 ;  /* 0x7feffffe1700780c */ /* 0x000fc60000704470 */
[----:B------:R-:W-:-:S10]  /*1780*/  DFMA R14, R16, R14, R18 ;  /* 0x0000000e100e722b */ /* 0x000fd40000000012 */
        /* <DEDUP_REMOVED lines=28> */
.L_x_116:
        /* <DEDUP_REMOVED lines=16> */
.L_x_119:
[----:B------:R-:W-:Y:S02]  /*1a50*/  LOP3.LUT R17, R7, 0x80000, RZ, 0xfc, !PT ;  /* 0x0008000007117812 */ /* 0x000fe400078efcff */
[----:B------:R-:W-:Y:S01]  /*1a60*/  MOV R16, R6 ;  /* 0x0000000600107202 */ /* 0x000fe20000000f00 */
[----:B------:R-:W-:Y:S06]  /*1a70*/  BRA `(.L_x_117) ;  /* 0x0000000000087947 */ /* 0x000fec0003800000 */
.L_x_118:
[----:B------:R-:W-:Y:S02]  /*1a80*/  LOP3.LUT R17, R9, 0x80000, RZ, 0xfc, !PT ;  /* 0x0008000009117812 */ /* 0x000fe400078efcff */
[----:B------:R-:W-:-:S07]  /*1a90*/  MOV R16, R8 ;  /* 0x0000000800107202 */ /* 0x000fce0000000f00 */
.L_x_117:
[----:B------:R-:W-:Y:S05]  /*1aa0*/  BSYNC.RECONVERGENT B2 ;  /* 0x0000000000027941 */ /* 0x000fea0003800200 */
.L_x_115:
[----:B------:R-:W-:Y:S01]  /*1ab0*/  HFMA2 R13, -RZ, RZ, 0, 0 ;  /* 0x00000000ff0d7431 */ /* 0x000fe200000001ff */
[----:B------:R-:W-:Y:S01]  /*1ac0*/  MOV R2, R16 ;  /* 0x0000001000027202 */ /* 0x000fe20000000f00 */
[----:B------:R-:W-:Y:S02]  /*1ad0*/  IMAD.MOV.U32 R3, RZ, RZ, R17 ;  /* 0x000000ffff037224 */ /* 0x000fe400078e0011 */
[----:B------:R-:W-:Y:S05]  /*1ae0*/  RET.REL.NODEC R12 `(_Z15complex_wfilithP6float2S0_ii) ;  /* 0xffffffe40c447950 */ /* 0x000fea0003c3ffff */
        .weak           $__internal_9_$__cuda_sm20_sqrt_rn_f32_slowpath
        .type           $__internal_9_$__cuda_sm20_sqrt_rn_f32_slowpath,@function
        .size           $__internal_9_$__cuda_sm20_sqrt_rn_f32_slowpath,($__internal_10_$__cuda_sm3x_div_rn_noftz_f32_slowpath - $__internal_9_$__cuda_sm20_sqrt_rn_f32_slowpath)
$__internal_9_$__cuda_sm20_sqrt_rn_f32_slowpath:
        /* <DEDUP_REMOVED lines=19> */
.L_x_120:
[----:B------:R-:W-:Y:S01]  /*1c20*/  HFMA2 R3, -RZ, RZ, 0, 0 ;  /* 0x00000000ff037431 */ /* 0x000fe200000001ff */
[----:B------:R-:W-:Y:S02]  /*1c30*/  MOV R0, R2 ;  /* 0x0000000200007202 */ /* 0x000fe40000000f00 */
[----:B------:R-:W-:-:S04]  /*1c40*/  MOV R2, R9 ;  /* 0x0000000900027202 */ /* 0x000fc80000000f00 */
[----:B------:R-:W-:Y:S05]  /*1c50*/  RET.REL.NODEC R2 `(_Z15complex_wfilithP6float2S0_ii) ;  /* 0xffffffe002e87950 */ /* 0x000fea0003c3ffff */
        .weak           $__internal_10_$__cuda_sm3x_div_rn_noftz_f32_slowpath
        .type           $__internal_10_$__cuda_sm3x_div_rn_noftz_f32_slowpath,@function
        .size           $__internal_10_$__cuda_sm3x_div_rn_noftz_f32_slowpath,(.L_x_146 - $__internal_10_$__cuda_sm3x_div_rn_noftz_f32_slowpath)
$__internal_10_$__cuda_sm3x_div_rn_noftz_f32_slowpath:
        /* <DEDUP_REMOVED lines=34> */
.L_x_122:
        /* <DEDUP_REMOVED lines=51> */
.L_x_129:
[----:B------:R-:W-:-:S04]  /*21b0*/  LOP3.LUT R2, R2, 0x80000000, RZ, 0xc0, !PT ;  /* 0x8000000002027812 */ /* 0x000fc800078ec0ff */
[----:B------:R-:W-:Y:S01]  /*21c0*/  LOP3.LUT R2, R2, 0x7f800000, RZ, 0xfc, !PT ;  /* 0x7f80000002027812 */ /* 0x000fe200078efcff */
[----:B------:R-:W-:Y:S06]  /*21d0*/  BRA `(.L_x_130) ;  /* 0x0000000000047947 */ /* 0x000fec0003800000 */
.L_x_128:
[----:B------:R-:W-:-:S07]  /*21e0*/  LEA R2, R8, R2, 0x17 ;  /* 0x0000000208027211 */ /* 0x000fce00078eb8ff */
.L_x_130:
[----:B------:R-:W-:Y:S05]  /*21f0*/  BSYNC.RECONVERGENT B3 ;  /* 0x0000000000037941 */ /* 0x000fea0003800200 */
.L_x_127:
[----:B------:R-:W-:Y:S05]  /*2200*/  BRA `(.L_x_131) ;  /* 0x0000000000207947 */ /* 0x000fea0003800000 */
.L_x_126:
[----:B------:R-:W-:-:S04]  /*2210*/  LOP3.LUT R2, R3, 0x80000000, R2, 0x48, !PT ;  /* 0x8000000003027812 */ /* 0x000fc800078e4802 */
[----:B------:R-:W-:Y:S01]  /*2220*/  LOP3.LUT R2, R2, 0x7f800000, RZ, 0xfc, !PT ;  /* 0x7f80000002027812 */ /* 0x000fe200078efcff */
[----:B------:R-:W-:Y:S06]  /*2230*/  BRA `(.L_x_131) ;  /* 0x0000000000147947 */ /* 0x000fec0003800000 */
.L_x_125:
[----:B------:R-:W-:Y:S01]  /*2240*/  LOP3.LUT R2, R3, 0x80000000, R2, 0x48, !PT ;  /* 0x8000000003027812 */ /* 0x000fe200078e4802 */
[----:B------:R-:W-:Y:S06]  /*2250*/  BRA `(.L_x_131) ;  /* 0x00000000000c7947 */ /* 0x000fec0003800000 */
.L_x_124:
[----:B------:R-:W0:Y:S01]  /*2260*/  MUFU.RSQ R2, -QNAN ;  /* 0xffc0000000027908 */ /* 0x000e220000001400 */
[----:B------:R-:W-:Y:S05]  /*2270*/  BRA `(.L_x_131) ;  /* 0x0000000000047947 */ /* 0x000fea0003800000 */
.L_x_123:
[----:B------:R-:W-:-:S07]  /*2280*/  FADD.FTZ R2, R2, R3 ;  /* 0x0000000302027221 */ /* 0x000fce0000010000 */
.L_x_131:
[----:B------:R-:W-:Y:S05]  /*2290*/  BSYNC.RECONVERGENT B2 ;  /* 0x0000000000027941 */ /* 0x000fea0003800200 */
.L_x_121:
[----:B------:R-:W-:-:S04]  /*22a0*/  HFMA2 R7, -RZ, RZ, 0, 0 ;  /* 0x00000000ff077431 */ /* 0x000fc800000001ff */
[----:B0-----:R-:W-:Y:S05]  /*22b0*/  RET.REL.NODEC R6 `(_Z15complex_wfilithP6float2S0_ii) ;  /* 0xffffffdc06507950 */ /* 0x001fea0003c3ffff */
.L_x_132:
        /* <DEDUP_REMOVED lines=12> */
.L_x_146:


//--------------------- .nv.shared.reserved.0     --------------------------
	.section	.nv.shared.reserved.0,"aw",@nobits
	.weak		__nv_reservedSMEM_offset_0_alias
	.size		__nv_reservedSMEM_offset_0_alias, 0, 64
	.other		__nv_reservedSMEM_offset_0_alias,@"STO_CUDA_RESERVED_SHARED STV_DEFAULT"
__nv_reservedSMEM_offset_0_alias:
	.zero		0
	.zero		64


//--------------------- .nv.shared._Z11noise_modelP6float2PfS1_iii --------------------------
	.section	.nv.shared._Z11noise_modelP6float2PfS1_iii,"aw",@nobits
	.sectionflags	@""
	.align	4
.nv.shared._Z11noise_modelP6float2PfS1_iii:
	.zero		1032


//--------------------- .nv.constant0._Z15inverse_cwt_sumP6float2S0_i --------------------------
	.section	.nv.constant0._Z15inverse_cwt_sumP6float2S0_i,"a",@progbits
	.sectionflags	@""
	.align	4
.nv.constant0._Z15inverse_cwt_sumP6float2S0_i:
	.zero		916


//--------------------- .nv.constant0._Z23complex_wfilith_inverseP6float2ii --------------------------
	.section	.nv.constant0._Z23complex_wfilith_inverseP6float2ii,"a",@progbits
	.sectionflags	@""
	.align	4
.nv.constant0._Z23complex_wfilith_inverseP6float2ii:
	.zero		912


//--------------------- .nv.constant0._Z7denoiseP6float2iPfS1_ --------------------------
	.section	.nv.constant0._Z7denoiseP6float2iPfS1_,"a",@progbits
	.sectionflags	@""
	.align	4
.nv.constant0._Z7denoiseP6float2iPfS1_:
	.zero		928


//--------------------- .nv.constant0._Z8designalP6float2iPfS1_ --------------------------
	.section	.nv.constant0._Z8designalP6float2iPfS1_,"a",@progbits
	.sectionflags	@""
	.align	4
.nv.constant0._Z8designalP6float2iPfS1_:
	.zero		928


//--------------------- .nv.constant0._Z11noise_modelP6float2PfS1_iii --------------------------
	.section	.nv.constant0._Z11noise_modelP6float2PfS1_iii,"a",@progbits
	.sectionflags	@""
	.align	4
.nv.constant0._Z11noise_modelP6float2PfS1_iii:
	.zero		932


//--------------------- .nv.constant0._Z15complex_wfilithP6float2S0_ii --------------------------
	.section	.nv.constant0._Z15complex_wfilithP6float2S0_ii,"a",@progbits
	.sectionflags	@""
	.align	4
.nv.constant0._Z15complex_wfilithP6float2S0_ii:
	.zero		920


//--------------------- SYMBOLS --------------------------

	.type		.nv.reservedSmem.offset0,@object
	.size		.nv.reservedSmem.offset0,0x4
	.type		.nv.reservedSmem.cap,@object
	.size		.nv.reservedSmem.cap,0x4
